	.target	sm_90a

	.elftype	@"ET_EXEC"


//--------------------- .note.nv.tkinfo           --------------------------
	.section	.note.nv.tkinfo,"",@"SHT_NOTE"
	.sectionflags	@"SHF_NOTE_NV_TKINFO"
	.tkinfo
        /*0018*/ 	.word	0x00000002
        /*0030*/ 	.string	""
        /*0030*/ 	.string	"ptxas"
        /*0030*/ 	.string	"Cuda compilation tools, release 13.0, V13.0.88"
        /*0030*/ 	.string	"Build cuda_13.0.r13.0/compiler.36424714_0"
        /*0030*/ 	.string	"-arch sm_90a -m 64 "



//--------------------- .note.nv.cuinfo           --------------------------
	.section	.note.nv.cuinfo,"",@"SHT_NOTE"
	.sectionflags	@"SHF_NOTE_NV_CUINFO"
        /*0018*/ 	.short	0x0002
        /*001a*/ 	.short	0x005a
        /*001c*/ 	.short	0x0082
	.zero		2


//--------------------- .nv.info                  --------------------------
	.section	.nv.info,"",@"SHT_CUDA_INFO"
	.align	4


	//----- nvinfo : EIATTR_REGCOUNT
	.align		4
        /*0000*/ 	.byte	0x04, 0x2f
        /*0002*/ 	.short	(.L_15 - .L_14)
	.align		4
.L_14:
        /*0004*/ 	.word	index@(_ZN7cutlass13device_kernelINS_4fmha6kernel28FmhaKernelTmaWarpSpecializedINS1_10collective30FmhaMainloopTmaWarpSpecializedINS_12float_e4m3_tEffN4cute5tupleIJNS7_1CILi128EEESA_SA_EEENS8_IJiNS9_ILi1EEENS8_IJiiEEEEEESE_NS8_IJSC_iSD_EEENS4_13DefaultFusionEJEEENS4_15FmhaFwdEpilogueIS6_fNS8_IJNS9_ILi64EEESA_SA_EEEEENS2_23IndividualTileSchedulerEJEEEEEvNT_6ParamsE)
        /*0008*/ 	.word	0x000000a8


	//----- nvinfo : EIATTR_FRAME_SIZE
	.align		4
.L_15:
        /*000c*/ 	.byte	0x04, 0x11
        /*000e*/ 	.short	(.L_17 - .L_16)
	.align		4
.L_16:
        /*0010*/ 	.word	index@($__internal_0_$__cuda_sm20_rcp_rn_f32_slowpath)
        /*0014*/ 	.word	0x00000000


	//----- nvinfo : EIATTR_FRAME_SIZE
	.align		4
.L_17:
        /*0018*/ 	.byte	0x04, 0x11
        /*001a*/ 	.short	(.L_19 - .L_18)
	.align		4
.L_18:
        /*001c*/ 	.word	index@(_ZN7cutlass13device_kernelINS_4fmha6kernel28FmhaKernelTmaWarpSpecializedINS1_10collective30FmhaMainloopTmaWarpSpecializedINS_12float_e4m3_tEffN4cute5tupleIJNS7_1CILi128EEESA_SA_EEENS8_IJiNS9_ILi1EEENS8_IJiiEEEEEESE_NS8_IJSC_iSD_EEENS4_13DefaultFusionEJEEENS4_15FmhaFwdEpilogueIS6_fNS8_IJNS9_ILi64EEESA_SA_EEEEENS2_23IndividualTileSchedulerEJEEEEEvNT_6ParamsE)
        /*0020*/ 	.word	0x00000000


	//----- nvinfo : EIATTR_MIN_STACK_SIZE
	.align		4
.L_19:
        /*0024*/ 	.byte	0x04, 0x12
        /*0026*/ 	.short	(.L_21 - .L_20)
	.align		4
.L_20:
        /*0028*/ 	.word	index@(_ZN7cutlass13device_kernelINS_4fmha6kernel28FmhaKernelTmaWarpSpecializedINS1_10collective30FmhaMainloopTmaWarpSpecializedINS_12float_e4m3_tEffN4cute5tupleIJNS7_1CILi128EEESA_SA_EEENS8_IJiNS9_ILi1EEENS8_IJiiEEEEEESE_NS8_IJSC_iSD_EEENS4_13DefaultFusionEJEEENS4_15FmhaFwdEpilogueIS6_fNS8_IJNS9_ILi64EEESA_SA_EEEEENS2_23IndividualTileSchedulerEJEEEEEvNT_6ParamsE)
        /*002c*/ 	.word	0x00000000
.L_21:


//--------------------- .nv.compat                --------------------------
	.section	.nv.compat,"",@"SHT_CUDA_COMPAT_INFO"
	.align	4
        /*0000*/ 	.byte	0x02, 0x09, 0x01, 0x00, 0x02, 0x02, 0x04, 0x00, 0x02, 0x05, 0x05, 0x00, 0x03, 0x07, 0x01, 0x01
        /*0010*/ 	.byte	0x02, 0x03, 0x01, 0x00, 0x02, 0x06, 0x01, 0x00, 0x04, 0x0b, 0x08, 0x00, 0x00, 0x00, 0x00, 0x00
        /*0020*/ 	.byte	0x00, 0x00, 0x00, 0x00


//--------------------- .nv.info._ZN7cutlass13device_kernelINS_4fmha6kernel28FmhaKernelTmaWarpSpecializedINS1_10collective30FmhaMainloopTmaWarpSpecializedINS_12float_e4m3_tEffN4cute5tupleIJNS7_1CILi128EEESA_SA_EEENS8_IJiNS9_ILi1EEENS8_IJiiEEEEEESE_NS8_IJSC_iSD_EEENS4_13DefaultFusionEJEEENS4_15FmhaFwdEpilogueIS6_fNS8_IJNS9_ILi64EEESA_SA_EEEEENS2_23IndividualTileSchedulerEJEEEEEvNT_6ParamsE --------------------------
	.section	.nv.info._ZN7cutlass13device_kernelINS_4fmha6kernel28FmhaKernelTmaWarpSpecializedINS1_10collective30FmhaMainloopTmaWarpSpecializedINS_12float_e4m3_tEffN4cute5tupleIJNS7_1CILi128EEESA_SA_EEENS8_IJiNS9_ILi1EEENS8_IJiiEEEEEESE_NS8_IJSC_iSD_EEENS4_13DefaultFusionEJEEENS4_15FmhaFwdEpilogueIS6_fNS8_IJNS9_ILi64EEESA_SA_EEEEENS2_23IndividualTileSchedulerEJEEEEEvNT_6ParamsE,"",@"SHT_CUDA_INFO"
	.sectionflags	@""
	.align	4


	//----- nvinfo : EIATTR_CUDA_API_VERSION
	.align		4
        /*0000*/ 	.byte	0x04, 0x37
        /*0002*/ 	.short	(.L_23 - .L_22)
.L_22:
        /*0004*/ 	.word	0x00000082


	//----- nvinfo : EIATTR_KPARAM_INFO
	.align		4
.L_23:
        /*0008*/ 	.byte	0x04, 0x17
        /*000a*/ 	.short	(.L_25 - .L_24)
.L_24:
        /*000c*/ 	.word	0x00000000
        /*0010*/ 	.short	0x0000
        /*0012*/ 	.short	0x0070
        /*0014*/ 	.byte	0x00, 0xf0, 0x01, 0x20


	//----- nvinfo : EIATTR_SPARSE_MMA_MASK
	.align		4
.L_25:
        /*0018*/ 	.byte	0x03, 0x50
        /*001a*/ 	.short	0x0000


	//----- nvinfo : EIATTR_MAXREG_COUNT
	.align		4
        /*001c*/ 	.byte	0x03, 0x1b
        /*001e*/ 	.short	0x00a8


	//----- nvinfo : EIATTR_NUM_BARRIERS
	.align		4
        /*0020*/ 	.byte	0x02, 0x4c
        /*0022*/ 	.byte	0x02
	.zero		1


	//----- nvinfo : EIATTR_EXTERNS
	.align		4
        /*0024*/ 	.byte	0x04, 0x0f
        /*0026*/ 	.short	(.L_27 - .L_26)


	//   ....[0]....
	.align		4
.L_26:
        /*0028*/ 	.word	index@(__assertfail)


	//----- nvinfo : EIATTR_MERCURY_ISA_VERSION
	.align		4
.L_27:
        /*002c*/ 	.byte	0x03, 0x5f
        /*002e*/ 	.short	0x0101


	//----- nvinfo : EIATTR_INT_WARP_WIDE_INSTR_OFFSETS
	.align		4
        /*0030*/ 	.byte	0x04, 0x31
        /*0032*/ 	.short	(.L_29 - .L_28)


	//   ....[0]....
.L_28:
        /*0034*/ 	.word	0x000006f0


	//   ....[1]....
        /*0038*/ 	.word	0x00000700


	//   ....[2]....
        /*003c*/ 	.word	0x00000710


	//   ....[3]....
        /*0040*/ 	.word	0x00000720


	//   ....[4]....
        /*0044*/ 	.word	0x00000790


	//----- nvinfo : EIATTR_COOP_GROUP_MASK_REGIDS
	.align		4
.L_29:
        /*0048*/ 	.byte	0x04, 0x29
        /*004a*/ 	.short	(.L_31 - .L_30)


	//   ....[0]....
.L_30:
        /*004c*/ 	.word	0xffffffff


	//   ....[1]....
        /*0050*/ 	.word	0xffffffff


	//   ....[2]....
        /*0054*/ 	.word	0xffffffff


	//   ....[3]....
        /*0058*/ 	.word	0xffffffff


	//   ....[4]....
        /*005c*/ 	.word	0xffffffff


	//   ....[5]....
        /*0060*/ 	.word	0xffffffff


	//   ....[6]....
        /*0064*/ 	.word	0xffffffff


	//   ....[7]....
        /*0068*/ 	.word	0xffffffff


	//   ....[8]....
        /*006c*/ 	.word	0xffffffff


	//   ....[9]....
        /*0070*/ 	.word	0xffffffff


	//   ....[10]....
        /*0074*/ 	.word	0xffffffff


	//   ....[11]....
        /*0078*/ 	.word	0xffffffff


	//   ....[12]....
        /*007c*/ 	.word	0xffffffff


	//   ....[13]....
        /*0080*/ 	.word	0xffffffff


	//   ....[14]....
        /*0084*/ 	.word	0xffffffff


	//   ....[15]....
        /*0088*/ 	.word	0xffffffff


	//   ....[16]....
        /*008c*/ 	.word	0xffffffff


	//   ....[17]....
        /*0090*/ 	.word	0xffffffff


	//   ....[18]....
        /*0094*/ 	.word	0xffffffff


	//   ....[19]....
        /*0098*/ 	.word	0xffffffff


	//   ....[20]....
        /*009c*/ 	.word	0xffffffff


	//   ....[21]....
        /*00a0*/ 	.word	0xffffffff


	//   ....[22]....
        /*00a4*/ 	.word	0xffffffff


	//   ....[23]....
        /*00a8*/ 	.word	0xffffffff


	//   ....[24]....
        /*00ac*/ 	.word	0xffffffff


	//   ....[25]....
        /*00b0*/ 	.word	0xffffffff


	//   ....[26]....
        /*00b4*/ 	.word	0xffffffff


	//   ....[27]....
        /*00b8*/ 	.word	0xffffffff


	//   ....[28]....
        /*00bc*/ 	.word	0xffffffff


	//   ....[29]....
        /*00c0*/ 	.word	0xffffffff


	//   ....[30]....
        /*00c4*/ 	.word	0xffffffff


	//   ....[31]....
        /*00c8*/ 	.word	0xffffffff


	//   ....[32]....
        /*00cc*/ 	.word	0xffffffff


	//   ....[33]....
        /*00d0*/ 	.word	0xffffffff


	//   ....[34]....
        /*00d4*/ 	.word	0xffffffff


	//   ....[35]....
        /*00d8*/ 	.word	0xffffffff


	//   ....[36]....
        /*00dc*/ 	.word	0xffffffff


	//   ....[37]....
        /*00e0*/ 	.word	0xffffffff


	//   ....[38]....
        /*00e4*/ 	.word	0xffffffff


	//   ....[39]....
        /*00e8*/ 	.word	0xffffffff


	//   ....[40]....
        /*00ec*/ 	.word	0xffffffff


	//   ....[41]....
        /*00f0*/ 	.word	0xffffffff


	//   ....[42]....
        /*00f4*/ 	.word	0xffffffff


	//   ....[43]....
        /*00f8*/ 	.word	0xffffffff


	//   ....[44]....
        /*00fc*/ 	.word	0xffffffff


	//   ....[45]....
        /*0100*/ 	.word	0xffffffff


	//   ....[46]....
        /*0104*/ 	.word	0xffffffff


	//   ....[47]....
        /*0108*/ 	.word	0xffffffff


	//   ....[48]....
        /*010c*/ 	.word	0xffffffff


	//   ....[49]....
        /*0110*/ 	.word	0xffffffff


	//----- nvinfo : EIATTR_COOP_GROUP_INSTR_OFFSETS
	.align		4
.L_31:
        /*0114*/ 	.byte	0x04, 0x28
        /*0116*/ 	.short	(.L_33 - .L_32)


	//   ....[0]....
.L_32:
        /*0118*/ 	.word	0x00000050


	//   ....[1]....
        /*011c*/ 	.word	0x00000080


	//   ....[2]....
        /*0120*/ 	.word	0x000001b0


	//   ....[3]....
        /*0124*/ 	.word	0x00000370


	//   ....[4]....
        /*0128*/ 	.word	0x00000530


	//   ....[5]....
        /*012c*/ 	.word	0x00000690


	//   ....[6]....
        /*0130*/ 	.word	0x000012b0


	//   ....[7]....
        /*0134*/ 	.word	0x000012d0


	//   ....[8]....
        /*0138*/ 	.word	0x00001b20


	//   ....[9]....
        /*013c*/ 	.word	0x00001cb0


	//   ....[10]....
        /*0140*/ 	.word	0x00003b10


	//   ....[11]....
        /*0144*/ 	.word	0x00003b40


	//   ....[12]....
        /*0148*/ 	.word	0x00003b50


	//   ....[13]....
        /*014c*/ 	.word	0x00003b70


	//   ....[14]....
        /*0150*/ 	.word	0x00003b80


	//   ....[15]....
        /*0154*/ 	.word	0x00003b90


	//   ....[16]....
        /*0158*/ 	.word	0x00003ba0


	//   ....[17]....
        /*015c*/ 	.word	0x00003bb0


	//   ....[18]....
        /*0160*/ 	.word	0x00003be0


	//   ....[19]....
        /*0164*/ 	.word	0x00003bf0


	//   ....[20]....
        /*0168*/ 	.word	0x00003c00


	//   ....[21]....
        /*016c*/ 	.word	0x00003c10


	//   ....[22]....
        /*0170*/ 	.word	0x00003c20


	//   ....[23]....
        /*0174*/ 	.word	0x00003c40


	//   ....[24]....
        /*0178*/ 	.word	0x00003c70


	//   ....[25]....
        /*017c*/ 	.word	0x00003ca0


	//   ....[26]....
        /*0180*/ 	.word	0x00004450


	//   ....[27]....
        /*0184*/ 	.word	0x00004480


	//   ....[28]....
        /*0188*/ 	.word	0x00004d50


	//   ....[29]....
        /*018c*/ 	.word	0x00004e60


	//   ....[30]....
        /*0190*/ 	.word	0x00006d00


	//   ....[31]....
        /*0194*/ 	.word	0x00006d40


	//   ....[32]....
        /*0198*/ 	.word	0x00006d80


	//   ....[33]....
        /*019c*/ 	.word	0x00006dc0


	//   ....[34]....
        /*01a0*/ 	.word	0x00006e00


	//   ....[35]....
        /*01a4*/ 	.word	0x00006e40


	//   ....[36]....
        /*01a8*/ 	.word	0x00006e80


	//   ....[37]....
        /*01ac*/ 	.word	0x00006ec0


	//   ....[38]....
        /*01b0*/ 	.word	0x00006f00


	//   ....[39]....
        /*01b4*/ 	.word	0x00006f40


	//   ....[40]....
        /*01b8*/ 	.word	0x00006f80


	//   ....[41]....
        /*01bc*/ 	.word	0x00006fc0


	//   ....[42]....
        /*01c0*/ 	.word	0x00007000


	//   ....[43]....
        /*01c4*/ 	.word	0x00007040


	//   ....[44]....
        /*01c8*/ 	.word	0x00007080


	//   ....[45]....
        /*01cc*/ 	.word	0x000070c0


	//   ....[46]....
        /*01d0*/ 	.word	0x00007700


	//   ....[47]....
        /*01d4*/ 	.word	0x00007740


	//   ....[48]....
        /*01d8*/ 	.word	0x00007780


	//   ....[49]....
        /*01dc*/ 	.word	0x00007790


	//----- nvinfo : EIATTR_REG_RECONFIG
	.align		4
.L_33:
        /*01e0*/ 	.byte	0x01, 0x54
	.zero		2


	//----- nvinfo : EIATTR_SYSCALL_OFFSETS
	.align		4
        /*01e4*/ 	.byte	0x04, 0x46
        /*01e6*/ 	.short	(.L_35 - .L_34)


	//   ....[0]....
.L_34:
        /*01e8*/ 	.word	0x00008370


	//   ....[1]....
        /*01ec*/ 	.word	0x000084d0


	//----- nvinfo : EIATTR_MBARRIER_INSTR_OFFSETS
	.align		4
.L_35:
        /*01f0*/ 	.byte	0x04, 0x39
        /*01f2*/ 	.short	(.L_37 - .L_36)


	//   ....[0]....
.L_36:
        /*01f4*/ 	.word	0x00000320
        /*01f8*/ 	.word	0x000000ff
        /*01fc*/ 	.word	0x00018050
        /*0200*/ 	.short	0x0100
        /*0202*/ 	.byte	0x0b
	.zero		1


	//   ....[1]....
        /*0204*/ 	.word	0x00000330
        /*0208*/ 	.word	0x000000ff
        /*020c*/ 	.word	0x00018060
        /*0210*/ 	.short	0x0100
        /*0212*/ 	.byte	0x0b
	.zero		1


	//   ....[2]....
        /*0214*/ 	.word	0x00000340
        /*0218*/ 	.word	0x000000ff
        /*021c*/ 	.word	0x00018058
        /*0220*/ 	.short	0x0100
        /*0222*/ 	.byte	0x0b
	.zero		1


	//   ....[3]....
        /*0224*/ 	.word	0x00000350
        /*0228*/ 	.word	0x000000ff
        /*022c*/ 	.word	0x00018068
        /*0230*/ 	.short	0x0100
        /*0232*/ 	.byte	0x0b
	.zero		1


	//   ....[4]....
        /*0234*/ 	.word	0x00000480
        /*0238*/ 	.word	0x000000ff
        /*023c*/ 	.word	0x00018000
        /*0240*/ 	.short	0x0100
        /*0242*/ 	.byte	0x0b
	.zero		1


	//   ....[5]....
        /*0244*/ 	.word	0x00000490
        /*0248*/ 	.word	0x000000ff
        /*024c*/ 	.word	0x00018028
        /*0250*/ 	.short	0x0100
        /*0252*/ 	.byte	0x0b
	.zero		1


	//   ....[6]....
        /*0254*/ 	.word	0x000004a0
        /*0258*/ 	.word	0x000000ff
        /*025c*/ 	.word	0x00018008
        /*0260*/ 	.short	0x0100
        /*0262*/ 	.byte	0x0b
	.zero		1


	//   ....[7]....
        /*0264*/ 	.word	0x000004b0
        /*0268*/ 	.word	0x000000ff
        /*026c*/ 	.word	0x00018030
        /*0270*/ 	.short	0x0100
        /*0272*/ 	.byte	0x0b
	.zero		1


	//   ....[8]....
        /*0274*/ 	.word	0x000004c0
        /*0278*/ 	.word	0x000000ff
        /*027c*/ 	.word	0x00018010
        /*0280*/ 	.short	0x0100
        /*0282*/ 	.byte	0x0b
	.zero		1


	//   ....[9]....
        /*0284*/ 	.word	0x000004d0
        /*0288*/ 	.word	0x000000ff
        /*028c*/ 	.word	0x00018038
        /*0290*/ 	.short	0x0100
        /*0292*/ 	.byte	0x0b
	.zero		1


	//   ....[10]....
        /*0294*/ 	.word	0x000004e0
        /*0298*/ 	.word	0x000000ff
        /*029c*/ 	.word	0x00018018
        /*02a0*/ 	.short	0x0100
        /*02a2*/ 	.byte	0x0b
	.zero		1


	//   ....[11]....
        /*02a4*/ 	.word	0x000004f0
        /*02a8*/ 	.word	0x000000ff
        /*02ac*/ 	.word	0x00018040
        /*02b0*/ 	.short	0x0100
        /*02b2*/ 	.byte	0x0b
	.zero		1


	//   ....[12]....
        /*02b4*/ 	.word	0x00000500
        /*02b8*/ 	.word	0x000000ff
        /*02bc*/ 	.word	0x00018020
        /*02c0*/ 	.short	0x0100
        /*02c2*/ 	.byte	0x0b
	.zero		1


	//   ....[13]....
        /*02c4*/ 	.word	0x00000510
        /*02c8*/ 	.word	0x000000ff
        /*02cc*/ 	.word	0x00018048
        /*02d0*/ 	.short	0x0100
        /*02d2*/ 	.byte	0x0b
	.zero		1


	//   ....[14]....
        /*02d4*/ 	.word	0x00000640
        /*02d8*/ 	.word	0x000000ff
        /*02dc*/ 	.word	0x00018070
        /*02e0*/ 	.short	0x0100
        /*02e2*/ 	.byte	0x0b
	.zero		1


	//   ....[15]....
        /*02e4*/ 	.word	0x00000650
        /*02e8*/ 	.word	0x000000ff
        /*02ec*/ 	.word	0x00018080
        /*02f0*/ 	.short	0x0100
        /*02f2*/ 	.byte	0x0b
	.zero		1


	//   ....[16]....
        /*02f4*/ 	.word	0x00000660
        /*02f8*/ 	.word	0x000000ff
        /*02fc*/ 	.word	0x00018078
        /*0300*/ 	.short	0x0100
        /*0302*/ 	.byte	0x0b
	.zero		1


	//   ....[17]....
        /*0304*/ 	.word	0x00000670
        /*0308*/ 	.word	0x000000ff
        /*030c*/ 	.word	0x00018088
        /*0310*/ 	.short	0x0100
        /*0312*/ 	.byte	0x0b
	.zero		1


	//   ....[18]....
        /*0314*/ 	.word	0x000007b0
        /*0318*/ 	.word	0x000000ff
        /*031c*/ 	.word	0x00018090
        /*0320*/ 	.short	0x0100
        /*0322*/ 	.byte	0x08
	.zero		1


	//   ....[19]....
        /*0324*/ 	.word	0x000007c0
        /*0328*/ 	.word	0x000000ff
        /*032c*/ 	.word	0x00018098
        /*0330*/ 	.short	0x0100
        /*0332*/ 	.byte	0x08
	.zero		1


	//   ....[20]....
        /*0334*/ 	.word	0x000007d0
        /*0338*/ 	.word	0x000000ff
        /*033c*/ 	.word	0x000180a0
        /*0340*/ 	.short	0x0100
        /*0342*/ 	.byte	0x08
	.zero		1


	//   ....[21]....
        /*0344*/ 	.word	0x000007e0
        /*0348*/ 	.word	0x000000ff
        /*034c*/ 	.word	0x000180a8
        /*0350*/ 	.short	0x0100
        /*0352*/ 	.byte	0x08
	.zero		1


	//   ....[22]....
        /*0354*/ 	.word	0x000008e0
        /*0358*/ 	.word	0x000000ff
        /*035c*/ 	.word	0x000180c0
        /*0360*/ 	.short	0x0100
        /*0362*/ 	.byte	0x0b
	.zero		1


	//   ....[23]....
        /*0364*/ 	.word	0x000008f0
        /*0368*/ 	.word	0x000000ff
        /*036c*/ 	.word	0x000180d0
        /*0370*/ 	.short	0x0100
        /*0372*/ 	.byte	0x0b
	.zero		1


	//   ....[24]....
        /*0374*/ 	.word	0x00000900
        /*0378*/ 	.word	0x000000ff
        /*037c*/ 	.word	0x000180c8
        /*0380*/ 	.short	0x0100
        /*0382*/ 	.byte	0x0b
	.zero		1


	//   ....[25]....
        /*0384*/ 	.word	0x00000910
        /*0388*/ 	.word	0x000000ff
        /*038c*/ 	.word	0x000180d8
        /*0390*/ 	.short	0x0100
        /*0392*/ 	.byte	0x0b
	.zero		1


	//   ....[26]....
        /*0394*/ 	.word	0x00000d10
        /*0398*/ 	.word	0x000000ff
        /*039c*/ 	.word	0x00018050
        /*03a0*/ 	.short	0x010a
        /*03a2*/ 	.byte	0x07
	.zero		1


	//   ....[27]....
        /*03a4*/ 	.word	0x00000d80
        /*03a8*/ 	.word	0x000000ff
        /*03ac*/ 	.word	0x00018000
        /*03b0*/ 	.short	0x010a
        /*03b2*/ 	.byte	0x24
	.zero		1


	//   ....[28]....
        /*03b4*/ 	.word	0x00000df0
        /*03b8*/ 	.word	0x000000ff
        /*03bc*/ 	.word	0x00000000
        /*03c0*/ 	.short	0x010a
        /*03c2*/ 	.byte	0x0a
	.zero		1


	//   ....[29]....
        /*03c4*/ 	.word	0x00002920
        /*03c8*/ 	.word	0x00000011
        /*03cc*/ 	.word	0x00000000
        /*03d0*/ 	.short	0x0101
        /*03d2*/ 	.byte	0x16
	.zero		1


	//   ....[30]....
        /*03d4*/ 	.word	0x00003d60
        /*03d8*/ 	.word	0x000000ff
        /*03dc*/ 	.word	0x00018008
        /*03e0*/ 	.short	0x010a
        /*03e2*/ 	.byte	0x24
	.zero		1


	//   ....[31]....
        /*03e4*/ 	.word	0x00003f20
        /*03e8*/ 	.word	0x000000ff
        /*03ec*/ 	.word	0x00000000
        /*03f0*/ 	.short	0x0101
        /*03f2*/ 	.byte	0x07
	.zero		1


	//   ....[32]....
        /*03f4*/ 	.word	0x00004070
        /*03f8*/ 	.word	0x000000ff
        /*03fc*/ 	.word	0x00018000
        /*0400*/ 	.short	0x010a
        /*0402*/ 	.byte	0x06
	.zero		1


	//   ....[33]....
        /*0404*/ 	.word	0x00006e90
        /*0408*/ 	.word	0x000000ff
        /*040c*/ 	.word	0x00018000
        /*0410*/ 	.short	0x010a
        /*0412*/ 	.byte	0x06
	.zero		1


	//   ....[34]....
        /*0414*/ 	.word	0x000073a0
        /*0418*/ 	.word	0x000000ff
        /*041c*/ 	.word	0x00018000
        /*0420*/ 	.short	0x010a
        /*0422*/ 	.byte	0x06
	.zero		1


	//   ....[35]....
        /*0424*/ 	.word	0x00007550
        /*0428*/ 	.word	0x000000ff
        /*042c*/ 	.word	0x00000000
        /*0430*/ 	.short	0x0101
        /*0432*/ 	.byte	0x06
	.zero		1


	//   ....[36]....
        /*0434*/ 	.word	0x00007600
        /*0438*/ 	.word	0x000000ff
        /*043c*/ 	.word	0x00000000
        /*0440*/ 	.short	0x0101
        /*0442*/ 	.byte	0x06
	.zero		1


	//   ....[37]....
        /*0444*/ 	.word	0x00007da0
        /*0448*/ 	.word	0x000000ff
        /*044c*/ 	.word	0x00018098
        /*0450*/ 	.short	0x010a
        /*0452*/ 	.byte	0x04
	.zero		1


	//   ....[38]....
        /*0454*/ 	.word	0x000091b0
        /*0458*/ 	.word	0x00000000
        /*045c*/ 	.word	0x00018090
        /*0460*/ 	.short	0x0101
        /*0462*/ 	.byte	0x24
	.zero		1


	//   ....[39]....
        /*0464*/ 	.word	0x00009300
        /*0468*/ 	.word	0x00000004
        /*046c*/ 	.word	0x00018060
        /*0470*/ 	.short	0x010a
        /*0472*/ 	.byte	0x3f
	.zero		1


	//   ....[40]....
        /*0474*/ 	.word	0x00009560
        /*0478*/ 	.word	0x00000005
        /*047c*/ 	.word	0x00018028
        /*0480*/ 	.short	0x010a
        /*0482*/ 	.byte	0x3f
	.zero		1


	//   ....[41]....
        /*0484*/ 	.word	0x000097a0
        /*0488*/ 	.word	0x00000005
        /*048c*/ 	.word	0x00018060
        /*0490*/ 	.short	0x010a
        /*0492*/ 	.byte	0x3f
	.zero		1


	//   ....[42]....
        /*0494*/ 	.word	0x00009a10
        /*0498*/ 	.word	0x00000004
        /*049c*/ 	.word	0x00018028
        /*04a0*/ 	.short	0x010a
        /*04a2*/ 	.byte	0x3f
	.zero		1


	//   ....[43]....
        /*04a4*/ 	.word	0x00009d40
        /*04a8*/ 	.word	0x00000006
        /*04ac*/ 	.word	0x00018028
        /*04b0*/ 	.short	0x010a
        /*04b2*/ 	.byte	0x3f
	.zero		1


	//   ....[44]....
        /*04b4*/ 	.word	0x00009fb0
        /*04b8*/ 	.word	0x00000006
        /*04bc*/ 	.word	0x00018028
        /*04c0*/ 	.short	0x010a
        /*04c2*/ 	.byte	0x3f
	.zero		1


	//   ....[45]....
        /*04c4*/ 	.word	0x0000a210
        /*04c8*/ 	.word	0x00000003
        /*04cc*/ 	.word	0x00018050
        /*04d0*/ 	.short	0x010a
        /*04d2*/ 	.byte	0x3f
	.zero		1


	//   ....[46]....
        /*04d4*/ 	.word	0x0000a270
        /*04d8*/ 	.word	0x00000003
        /*04dc*/ 	.word	0x00018000
        /*04e0*/ 	.short	0x010a
        /*04e2*/ 	.byte	0x3f
	.zero		1


	//   ....[47]....
        /*04e4*/ 	.word	0x0000a2d0
        /*04e8*/ 	.word	0x00000004
        /*04ec*/ 	.word	0x00000000
        /*04f0*/ 	.short	0x010a
        /*04f2*/ 	.byte	0x3f
	.zero		1


	//   ....[48]....
        /*04f4*/ 	.word	0x0000a330
        /*04f8*/ 	.word	0x00000009
        /*04fc*/ 	.word	0x00018008
        /*0500*/ 	.short	0x010a
        /*0502*/ 	.byte	0x3f
	.zero		1


	//   ....[49]....
        /*0504*/ 	.word	0x0000a390
        /*0508*/ 	.word	0x00000004
        /*050c*/ 	.word	0x00018000
        /*0510*/ 	.short	0x010a
        /*0512*/ 	.byte	0x3f
	.zero		1


	//   ....[50]....
        /*0514*/ 	.word	0x0000a3f0
        /*0518*/ 	.word	0x0000000a
        /*051c*/ 	.word	0x00018000
        /*0520*/ 	.short	0x010a
        /*0522*/ 	.byte	0x3f
	.zero		1


	//   ....[51]....
        /*0524*/ 	.word	0x0000a450
        /*0528*/ 	.word	0x00000003
        /*052c*/ 	.word	0x00018098
        /*0530*/ 	.short	0x010a
        /*0532*/ 	.byte	0x3f
	.zero		1


	//   ....[52]....
        /*0534*/ 	.word	0x0000a4a0
        /*0538*/ 	.word	0x00000004
        /*053c*/ 	.word	0x00018060
        /*0540*/ 	.short	0x010a
        /*0542*/ 	.byte	0x3f
	.zero		1


	//   ....[53]....
        /*0544*/ 	.word	0x0000a4f0
        /*0548*/ 	.word	0x00000005
        /*054c*/ 	.word	0x00018028
        /*0550*/ 	.short	0x010a
        /*0552*/ 	.byte	0x3f
	.zero		1


	//   ....[54]....
        /*0554*/ 	.word	0x0000a540
        /*0558*/ 	.word	0x00000005
        /*055c*/ 	.word	0x00018060
        /*0560*/ 	.short	0x010a
        /*0562*/ 	.byte	0x3f
	.zero		1


	//   ....[55]....
        /*0564*/ 	.word	0x0000a590
        /*0568*/ 	.word	0x00000004
        /*056c*/ 	.word	0x00018028
        /*0570*/ 	.short	0x010a
        /*0572*/ 	.byte	0x3f
	.zero		1


	//   ....[56]....
        /*0574*/ 	.word	0x0000a5e0
        /*0578*/ 	.word	0x00000006
        /*057c*/ 	.word	0x00018028
        /*0580*/ 	.short	0x010a
        /*0582*/ 	.byte	0x3f
	.zero		1


	//   ....[57]....
        /*0584*/ 	.word	0x0000a630
        /*0588*/ 	.word	0x00000006
        /*058c*/ 	.word	0x00018028
        /*0590*/ 	.short	0x010a
        /*0592*/ 	.byte	0x3f
	.zero		1


	//----- nvinfo : EIATTR_NUM_MBARRIERS
	.align		4
.L_37:
        /*0594*/ 	.byte	0x03, 0x38
        /*0596*/ 	.short	0x001a


	//----- nvinfo : EIATTR_EXIT_INSTR_OFFSETS
	.align		4
        /*0598*/ 	.byte	0x04, 0x1c
        /*059a*/ 	.short	(.L_39 - .L_38)


	//   ....[0]....
.L_38:
        /*059c*/ 	.word	0x000009b0


	//   ....[1]....
        /*05a0*/ 	.word	0x000091c0


	//   ....[2]....
        /*05a4*/ 	.word	0x00009200


	//   ....[3]....
        /*05a8*/ 	.word	0x00009c10


	//   ....[4]....
        /*05ac*/ 	.word	0x0000a1f0


	//----- nvinfo : EIATTR_MAX_THREADS
	.align		4
.L_39:
        /*05b0*/ 	.byte	0x04, 0x05
        /*05b2*/ 	.short	(.L_41 - .L_40)
.L_40:
        /*05b4*/ 	.word	0x00000180
        /*05b8*/ 	.word	0x00000001
        /*05bc*/ 	.word	0x00000001


	//----- nvinfo : EIATTR_CRS_STACK_SIZE
	.align		4
.L_41:
        /*05c0*/ 	.byte	0x04, 0x1e
        /*05c2*/ 	.short	(.L_43 - .L_42)
.L_42:
        /*05c4*/ 	.word	0x00000000


	//----- nvinfo : EIATTR_CBANK_PARAM_SIZE
	.align		4
.L_43:
        /*05c8*/ 	.byte	0x03, 0x19
        /*05ca*/ 	.short	0x0870


	//----- nvinfo : EIATTR_PARAM_CBANK
	.align		4
        /*05cc*/ 	.byte	0x04, 0x0a
        /*05ce*/ 	.short	(.L_45 - .L_44)
	.align		4
.L_44:
        /*05d0*/ 	.word	index@(.nv.constant0._ZN7cutlass13device_kernelINS_4fmha6kernel28FmhaKernelTmaWarpSpecializedINS1_10collective30FmhaMainloopTmaWarpSpecializedINS_12float_e4m3_tEffN4cute5tupleIJNS7_1CILi128EEESA_SA_EEENS8_IJiNS9_ILi1EEENS8_IJiiEEEEEESE_NS8_IJSC_iSD_EEENS4_13DefaultFusionEJEEENS4_15FmhaFwdEpilogueIS6_fNS8_IJNS9_ILi64EEESA_SA_EEEEENS2_23IndividualTileSchedulerEJEEEEEvNT_6ParamsE)
        /*05d4*/ 	.short	0x0210
        /*05d6*/ 	.short	0x0870


	//----- nvinfo : EIATTR_SW_WAR
	.align		4
.L_45:
        /*05d8*/ 	.byte	0x04, 0x36
        /*05da*/ 	.short	(.L_47 - .L_46)
.L_46:
        /*05dc*/ 	.word	0x00000008
.L_47:


//--------------------- .nv.callgraph             --------------------------
	.section	.nv.callgraph,"",@"SHT_CUDA_CALLGRAPH"
	.align	4
	.sectionentsize	8
	.align		4
        /*0000*/ 	.word	0x00000000
	.align		4
        /*0004*/ 	.word	0xffffffff
	.align		4
        /*0008*/ 	.word	index@(_ZN7cutlass13device_kernelINS_4fmha6kernel28FmhaKernelTmaWarpSpecializedINS1_10collective30FmhaMainloopTmaWarpSpecializedINS_12float_e4m3_tEffN4cute5tupleIJNS7_1CILi128EEESA_SA_EEENS8_IJiNS9_ILi1EEENS8_IJiiEEEEEESE_NS8_IJSC_iSD_EEENS4_13DefaultFusionEJEEENS4_15FmhaFwdEpilogueIS6_fNS8_IJNS9_ILi64EEESA_SA_EEEEENS2_23IndividualTileSchedulerEJEEEEEvNT_6ParamsE)
	.align		4
        /*000c*/ 	.word	index@(__assertfail)
	.align		4
        /*0010*/ 	.word	0x00000000
	.align		4
        /*0014*/ 	.word	0xfffffffe
	.align		4
        /*0018*/ 	.word	0x00000000
	.align		4
        /*001c*/ 	.word	0xfffffffd
	.align		4
        /*0020*/ 	.word	0x00000000
	.align		4
        /*0024*/ 	.word	0xfffffffc


//--------------------- .nv.constant4             --------------------------
	.section	.nv.constant4,"a",@progbits
	.align	8
	.align		8
.nv.constant4:
        /*0000*/ 	.dword	__assertfail
	.align		8
        /*0008*/ 	.dword	__unnamed_1
	.align		8
        /*0010*/ 	.dword	_ZN39_INTERNAL_ee8f6e5f_4_k_cu_96dc4a7a_26604cuda3std3__45__cpo5beginE
	.align		8
        /*0018*/ 	.dword	_ZN39_INTERNAL_ee8f6e5f_4_k_cu_96dc4a7a_26604cuda3std3__45__cpo3endE
	.align		8
        /*0020*/ 	.dword	_ZN39_INTERNAL_ee8f6e5f_4_k_cu_96dc4a7a_26604cuda3std3__45__cpo6cbeginE
	.align		8
        /*0028*/ 	.dword	_ZN39_INTERNAL_ee8f6e5f_4_k_cu_96dc4a7a_26604cuda3std3__45__cpo4cendE
	.align		8
        /*0030*/ 	.dword	_ZN39_INTERNAL_ee8f6e5f_4_k_cu_96dc4a7a_26604cuda3std3__441_GLOBAL__N__ee8f6e5f_4_k_cu_96dc4a7a_26606ignoreE
	.align		8
        /*0038*/ 	.dword	_ZN39_INTERNAL_ee8f6e5f_4_k_cu_96dc4a7a_26604cuda3std3__419piecewise_constructE
	.align		8
        /*0040*/ 	.dword	_ZN39_INTERNAL_ee8f6e5f_4_k_cu_96dc4a7a_26604cuda3std3__48in_placeE
	.align		8
        /*0048*/ 	.dword	_ZN39_INTERNAL_ee8f6e5f_4_k_cu_96dc4a7a_26604cuda3std6ranges3__45__cpo4swapE
	.align		8
        /*0050*/ 	.dword	_ZN39_INTERNAL_ee8f6e5f_4_k_cu_96dc4a7a_26604cuda3std6ranges3__45__cpo9iter_moveE
	.align		8
        /*0058*/ 	.dword	_ZN39_INTERNAL_ee8f6e5f_4_k_cu_96dc4a7a_26604cute7productE
	.align		8
        /*0060*/ 	.dword	_ZN39_INTERNAL_ee8f6e5f_4_k_cu_96dc4a7a_26604cute1_E
	.align		8
        /*0068*/ 	.dword	$str$24
	.align		8
        /*0070*/ 	.dword	$str$25


//--------------------- .text._ZN7cutlass13device_kernelINS_4fmha6kernel28FmhaKernelTmaWarpSpecializedINS1_10collective30FmhaMainloopTmaWarpSpecializedINS_12float_e4m3_tEffN4cute5tupleIJNS7_1CILi128EEESA_SA_EEENS8_IJiNS9_ILi1EEENS8_IJiiEEEEEESE_NS8_IJSC_iSD_EEENS4_13DefaultFusionEJEEENS4_15FmhaFwdEpilogueIS6_fNS8_IJNS9_ILi64EEESA_SA_EEEEENS2_23IndividualTileSchedulerEJEEEEEvNT_6ParamsE --------------------------
	.section	.text._ZN7cutlass13device_kernelINS_4fmha6kernel28FmhaKernelTmaWarpSpecializedINS1_10collective30FmhaMainloopTmaWarpSpecializedINS_12float_e4m3_tEffN4cute5tupleIJNS7_1CILi128EEESA_SA_EEENS8_IJiNS9_ILi1EEENS8_IJiiEEEEEESE_NS8_IJSC_iSD_EEENS4_13DefaultFusionEJEEENS4_15FmhaFwdEpilogueIS6_fNS8_IJNS9_ILi64EEESA_SA_EEEEENS2_23IndividualTileSchedulerEJEEEEEvNT_6ParamsE,"ax",@progbits
	.align	128
.text._ZN7cutlass13device_kernelINS_4fmha6kernel28FmhaKernelTmaWarpSpecializedINS1_10collective30FmhaMainloopTmaWarpSpecializedINS_12float_e4m3_tEffN4cute5tupleIJNS7_1CILi128EEESA_SA_EEENS8_IJiNS9_ILi1EEENS8_IJiiEEEEEESE_NS8_IJSC_iSD_EEENS4_13DefaultFusionEJEEENS4_15FmhaFwdEpilogueIS6_fNS8_IJNS9_ILi64EEESA_SA_EEEEENS2_23IndividualTileSchedulerEJEEEEEvNT_6ParamsE:
        .type           _ZN7cutlass13device_kernelINS_4fmha6kernel28FmhaKernelTmaWarpSpecializedINS1_10collective30FmhaMainloopTmaWarpSpecializedINS_12float_e4m3_tEffN4cute5tupleIJNS7_1CILi128EEESA_SA_EEENS8_IJiNS9_ILi1EEENS8_IJiiEEEEEESE_NS8_IJSC_iSD_EEENS4_13DefaultFusionEJEEENS4_15FmhaFwdEpilogueIS6_fNS8_IJNS9_ILi64EEESA_SA_EEEEENS2_23IndividualTileSchedulerEJEEEEEvNT_6ParamsE,@function
        .size           _ZN7cutlass13device_kernelINS_4fmha6kernel28FmhaKernelTmaWarpSpecializedINS1_10collective30FmhaMainloopTmaWarpSpecializedINS_12float_e4m3_tEffN4cute5tupleIJNS7_1CILi128EEESA_SA_EEENS8_IJiNS9_ILi1EEENS8_IJiiEEEEEESE_NS8_IJSC_iSD_EEENS4_13DefaultFusionEJEEENS4_15FmhaFwdEpilogueIS6_fNS8_IJNS9_ILi64EEESA_SA_EEEEENS2_23IndividualTileSchedulerEJEEEEEvNT_6ParamsE,(.L_x_107 - _ZN7cutlass13device_kernelINS_4fmha6kernel28FmhaKernelTmaWarpSpecializedINS1_10collective30FmhaMainloopTmaWarpSpecializedINS_12float_e4m3_tEffN4cute5tupleIJNS7_1CILi128EEESA_SA_EEENS8_IJiNS9_ILi1EEENS8_IJiiEEEEEESE_NS8_IJSC_iSD_EEENS4_13DefaultFusionEJEEENS4_15FmhaFwdEpilogueIS6_fNS8_IJNS9_ILi64EEESA_SA_EEEEENS2_23IndividualTileSchedulerEJEEEEEvNT_6ParamsE)
        .other          _ZN7cutlass13device_kernelINS_4fmha6kernel28FmhaKernelTmaWarpSpecializedINS1_10collective30FmhaMainloopTmaWarpSpecializedINS_12float_e4m3_tEffN4cute5tupleIJNS7_1CILi128EEESA_SA_EEENS8_IJiNS9_ILi1EEENS8_IJiiEEEEEESE_NS8_IJSC_iSD_EEENS4_13DefaultFusionEJEEENS4_15FmhaFwdEpilogueIS6_fNS8_IJNS9_ILi64EEESA_SA_EEEEENS2_23IndividualTileSchedulerEJEEEEEvNT_6ParamsE,@"STO_CUDA_ENTRY STV_DEFAULT"
_ZN7cutlass13device_kernelINS_4fmha6kernel28FmhaKernelTmaWarpSpecializedINS1_10collective30FmhaMainloopTmaWarpSpecializedINS_12float_e4m3_tEffN4cute5tupleIJNS7_1CILi128EEESA_SA_EEENS8_IJiNS9_ILi1EEENS8_IJiiEEEEEESE_NS8_IJSC_iSD_EEENS4_13DefaultFusionEJEEENS4_15FmhaFwdEpilogueIS6_fNS8_IJNS9_ILi64EEESA_SA_EEEEENS2_23IndividualTileSchedulerEJEEEEEvNT_6ParamsE:
[----:B------:R-:W1:Y:S01]  /*0000*/  LDC R1, c[0x0][0x28] ;  /* 0x00000a00ff017b82 */ /* 0x000e620000000800 */
[----:B------:R-:W2:Y:S01]  /*0010*/  S2R R0, SR_TID.X ;  /* 0x0000000000007919 */ /* 0x000ea20000002100 */
[----:B------:R-:W-:Y:S01]  /*0020*/  ELECT P1, URZ, PT ;  /* 0x00000000003f782f */ /* 0x000fe20003820000 */
[----:B------:R-:W-:Y:S01]  /*0030*/  BSSY B0, `(.L_x_0) ;  /* 0x0000017000007945 */ /* 0x000fe20003800000 */
[----:B--2---:R-:W-:-:S05]  /*0040*/  SHF.R.U32.HI R2, RZ, 0x5, R0 ;  /* 0x00000005ff027819 */ /* 0x004fca0000011600 */
[----:B------:R-:W2:Y:S02]  /*0050*/  SHFL.IDX PT, R3, R2, RZ, 0x1f ;  /* 0x00001fff02037589 */ /* 0x000ea400000e0000 */
[----:B--2---:R-:W-:Y:S02]  /*0060*/  R2UR UR4, R3 ;  /* 0x00000000030472ca */ /* 0x004fe400000e0000 */
[----:B------:R-:W-:-:S06]  /*0070*/  SHF.R.U32.HI R3, RZ, 0x7, R0 ;  /* 0x00000007ff037819 */ /* 0x000fcc0000011600 */
[----:B------:R-:W2:Y:S05]  /*0080*/  SHFL.IDX PT, R3, R3, RZ, 0x1f ;  /* 0x00001fff03037589 */ /* 0x000eaa00000e0000 */
[----:B------:R-:W-:Y:S02]  /*0090*/  USHF.R.S32.HI UR5, URZ, 0x1f, UR4 ;  /* 0x0000001f3f057899 */ /* 0x000fe40008011404 */
[----:B------:R-:W-:Y:S02]  /*00a0*/  ISETP.NE.OR P0, PT, RZ, UR4, !P1 ;  /* 0x00000004ff007c0c */ /* 0x000fe4000cf05670 */
[----:B------:R-:W-:-:S04]  /*00b0*/  ULEA.HI UR5, UR5, UR4, URZ, 0x2 ;  /* 0x0000000405057291 */ /* 0x000fc8000f8f103f */
[----:B------:R-:W-:-:S04]  /*00c0*/  ULOP3.LUT UR5, UR5, 0xfffffffc, URZ, 0xc0, !UPT ;  /* 0xfffffffc05057892 */ /* 0x000fc8000f8ec03f */
[----:B------:R-:W-:-:S03]  /*00d0*/  UIADD3 UR7, UR4, -UR5, URZ ;  /* 0x8000000504077290 */ /* 0x000fc6000fffe03f */
[----:B-1----:R-:W-:Y:S09]  /*00e0*/  @P0 BRA `(.L_x_1) ;  /* 0x00000000002c0947 */ /* 0x002ff20003800000 */
[----:B------:R-:W-:Y:S02]  /*00f0*/  ULDC.64 UR4, c[0x0][0x198] ;  /* 0x0000660000047ab9 */ /* 0x000fe40000000a00 */
[----:B------:R-:W-:Y:S02]  /*0100*/  UIADD3 UR8, UP0, UR4, 0xf0, URZ ;  /* 0x000000f004087890 */ /* 0x000fe4000ff1e03f */
[----:B------:R-:W-:Y:S02]  /*0110*/  UIADD3 UR10, UP1, UR4, 0x1f0, URZ ;  /* 0x000001f0040a7890 */ /* 0x000fe4000ff3e03f */
[----:B------:R-:W-:Y:S02]  /*0120*/  UIADD3 UR4, UP2, UR4, 0x2f0, URZ ;  /* 0x000002f004047890 */ /* 0x000fe4000ff5e03f */
[----:B------:R-:W-:Y:S02]  /*0130*/  UIADD3.X UR9, URZ, UR5, URZ, UP0, !UPT ;  /* 0x000000053f097290 */ /* 0x000fe400087fe43f */
[----:B------:R-:W-:-:S02]  /*0140*/  UIADD3.X UR11, URZ, UR5, URZ, UP1, !UPT ;  /* 0x000000053f0b7290 */ /* 0x000fc40008ffe43f */
[----:B------:R-:W-:-:S05]  /*0150*/  UIADD3.X UR5, URZ, UR5, URZ, UP2, !UPT ;  /* 0x000000053f057290 */ /* 0x000fca00097fe43f */
[----:B------:R1:W-:Y:S02]  /*0160*/  UTMACCTL.PF [UR8] ;  /* 0x00000000080079b9 */ /* 0x0003e40008040000 */
[----:B------:R1:W-:Y:S02]  /*0170*/  UTMACCTL.PF [UR10] ;  /* 0x000000000a0079b9 */ /* 0x0003e40008040000 */
[----:B------:R1:W-:Y:S02]  /*0180*/  UTMACCTL.PF [UR4] ;  /* 0x00000000040079b9 */ /* 0x0003e40008040000 */
[----:B-1----:R-:W-:Y:S01]  /*0190*/  NOP ;  /* 0x0000000000007918 */ /* 0x002fe20000000000 */
.L_x_1:
[----:B------:R-:W-:Y:S05]  /*01a0*/  BSYNC B0 ;  /* 0x0000000000007941 */ /* 0x000fea0003800000 */
.L_x_0:
[----:B------:R-:W1:Y:S01]  /*01b0*/  SHFL.IDX PT, R4, R2, RZ, 0x1f ;  /* 0x00001fff02047589 */ /* 0x000e6200000e0000 */
[----:B--2---:R-:W-:Y:S01]  /*01c0*/  R2UR UR37, R3 ;  /* 0x00000000032572ca */ /* 0x004fe200000e0000 */
[----:B------:R-:W-:-:S12]  /*01d0*/  UISETP.NE.AND UP0, UPT, UR7, 0x1, UPT ;  /* 0x000000010700788c */ /* 0x000fd8000bf05270 */
[----:B------:R-:W-:Y:S02]  /*01e0*/  UIADD3 UR10, UR37, -0x1, URZ ;  /* 0xffffffff250a7890 */ /* 0x000fe4000fffe03f */
[----:B------:R-:W-:Y:S02]  /*01f0*/  UISETP.EQ.AND UP0, UPT, UR37, URZ, !UP0 ;  /* 0x0000003f2500728c */ /* 0x000fe4000c702270 */
[----:B------:R-:W-:Y:S02]  /*0200*/  UISETP.GE.U32.AND UP1, UPT, UR10, 0x4, UPT ;  /* 0x000000040a00788c */ /* 0x000fe4000bf26070 */
[----:B------:R-:W-:Y:S01]  /*0210*/  USEL UR6, URZ, 0x1, !UP0 ;  /* 0x000000013f067887 */ /* 0x000fe2000c000000 */
[----:B-1----:R-:W-:-:S03]  /*0220*/  ISETP.NE.AND P0, PT, R4, RZ, PT ;  /* 0x000000ff0400720c */ /* 0x002fc60003f05270 */
[----:B------:R-:W-:-:S10]  /*0230*/  USEL UR6, UR6, 0x2, UP1 ;  /* 0x0000000206067887 */ /* 0x000fd40008800000 */
[----:B------:R-:W-:Y:S05]  /*0240*/  @P0 BRA `(.L_x_2) ;  /* 0x0000000000480947 */ /* 0x000fea0003800000 */
[----:B------:R-:W1:Y:S01]  /*0250*/  S2UR UR11, SR_CgaCtaId ;  /* 0x00000000000b79c3 */ /* 0x000e620000008800 */
[----:B------:R-:W-:Y:S01]  /*0260*/  UMOV UR4, 0x400 ;  /* 0x0000040000047882 */ /* 0x000fe20000000000 */
[----:B------:R-:W-:Y:S01]  /*0270*/  UMOV UR5, 0x1 ;  /* 0x0000000100057882 */ /* 0x000fe20000000000 */
[----:B------:R-:W-:Y:S01]  /*0280*/  UMOV UR8, 0x80 ;  /* 0x0000008000087882 */ /* 0x000fe20000000000 */
[----:B------:R-:W-:Y:S01]  /*0290*/  ELECT P0, URZ, PT ;  /* 0x00000000003f782f */ /* 0x000fe20003800000 */
[----:B------:R-:W-:-:S04]  /*02a0*/  UIADD3 UR8, -UR8, 0x100000, URZ ;  /* 0x0010000008087890 */ /* 0x000fc8000fffe13f */
[----:B------:R-:W-:Y:S02]  /*02b0*/  USHF.L.U32 UR9, UR8, 0xb, URZ ;  /* 0x0000000b08097899 */ /* 0x000fe4000800063f */
[----:B------:R-:W-:Y:S02]  /*02c0*/  USHF.L.U32 UR8, UR8, 0x1, URZ ;  /* 0x0000000108087899 */ /* 0x000fe4000800063f */
[----:B-1----:R-:W-:Y:S02]  /*02d0*/  ULEA UR11, UR11, UR4, 0x18 ;  /* 0x000000040b0b7291 */ /* 0x002fe4000f8ec03f */
[----:B------:R-:W-:-:S04]  /*02e0*/  UIADD3 UR4, -UR5, 0x100000, URZ ;  /* 0x0010000005047890 */ /* 0x000fc8000fffe13f */
[----:B------:R-:W-:Y:S02]  /*02f0*/  USHF.L.U32 UR5, UR4, 0xb, URZ ;  /* 0x0000000b04057899 */ /* 0x000fe4000800063f */
[----:B------:R-:W-:Y:S01]  /*0300*/  USHF.L.U32 UR4, UR4, 0x1, URZ ;  /* 0x0000000104047899 */ /* 0x000fe2000800063f */
[----:B------:R-:W1:Y:S11]  /*0310*/  FENCE.VIEW.ASYNC.S ;  /* 0x00000000000073c6 */ /* 0x000e760000000000 */
[----:B-1----:R1:W2:Y:S01]  /*0320*/  SYNCS.EXCH.64 URZ, [UR11+0x18050], UR4 ;  /* 0x018050040b3f75b2 */ /* 0x0022a20008000100 */
[----:B------:R1:W3:Y:S01]  /*0330*/  SYNCS.EXCH.64 URZ, [UR11+0x18060], UR8 ;  /* 0x018060080b3f75b2 */ /* 0x0002e20008000100 */
[----:B------:R1:W4:Y:S01]  /*0340*/  SYNCS.EXCH.64 URZ, [UR11+0x18058], UR4 ;  /* 0x018058040b3f75b2 */ /* 0x0003220008000100 */
[----:B------:R1:W1:Y:S01]  /*0350*/  SYNCS.EXCH.64 URZ, [UR11+0x18068], UR8 ;  /* 0x018068080b3f75b2 */ /* 0x0002620008000100 */
[----:B------:R-:W-:Y:S01]  /*0360*/  NOP ;  /* 0x0000000000007918 */ /* 0x000fe20000000000 */
.L_x_2:
[----:B------:R-:W5:Y:S01]  /*0370*/  SHFL.IDX PT, R3, R2, RZ, 0x1f ;  /* 0x00001fff02037589 */ /* 0x000f6200000e0000 */
[----:B------:R-:W-:Y:S01]  /*0380*/  NOP ;  /* 0x0000000000007918 */ /* 0x000fe20000000000 */
[----:B-----5:R-:W-:-:S13]  /*0390*/  ISETP.NE.AND P0, PT, R3, RZ, PT ;  /* 0x000000ff0300720c */ /* 0x020fda0003f05270 */
[----:B------:R-:W-:Y:S05]  /*03a0*/  @P0 BRA `(.L_x_3) ;  /* 0x0000000000600947 */ /* 0x000fea0003800000 */
[----:B-1----:R-:W1:Y:S01]  /*03b0*/  S2UR UR5, SR_CgaCtaId ;  /* 0x00000000000579c3 */ /* 0x002e620000008800 */
[----:B------:R-:W-:Y:S01]  /*03c0*/  UMOV UR4, 0x400 ;  /* 0x0000040000047882 */ /* 0x000fe20000000000 */
[----:B------:R-:W-:Y:S01]  /*03d0*/  UMOV UR8, 0x1 ;  /* 0x0000000100087882 */ /* 0x000fe20000000000 */
[----:B------:R-:W-:Y:S01]  /*03e0*/  UMOV UR12, 0x100 ;  /* 0x00000100000c7882 */ /* 0x000fe20000000000 */
[----:B------:R-:W-:-:S04]  /*03f0*/  UIADD3 UR8, -UR8, 0x100000, URZ ;  /* 0x0010000008087890 */ /* 0x000fc8000fffe13f */
[----:B------:R-:W-:Y:S02]  /*0400*/  USHF.L.U32 UR9, UR8, 0xb, URZ ;  /* 0x0000000b08097899 */ /* 0x000fe4000800063f */
[----:B------:R-:W-:Y:S01]  /*0410*/  USHF.L.U32 UR8, UR8, 0x1, URZ ;  /* 0x0000000108087899 */ /* 0x000fe2000800063f */
[----:B------:R-:W-:Y:S01]  /*0420*/  ELECT P0, URZ, PT ;  /* 0x00000000003f782f */ /* 0x000fe20003800000 */
[----:B-1----:R-:W-:Y:S02]  /*0430*/  ULEA UR11, UR5, UR4, 0x18 ;  /* 0x00000004050b7291 */ /* 0x002fe4000f8ec03f */
[----:B------:R-:W-:-:S04]  /*0440*/  UIADD3 UR4, -UR12, 0x100000, URZ ;  /* 0x001000000c047890 */ /* 0x000fc8000fffe13f */
[----:B------:R-:W-:Y:S02]  /*0450*/  USHF.L.U32 UR5, UR4, 0xb, URZ ;  /* 0x0000000b04057899 */ /* 0x000fe4000800063f */
[----:B------:R-:W-:Y:S01]  /*0460*/  USHF.L.U32 UR4, UR4, 0x1, URZ ;  /* 0x0000000104047899 */ /* 0x000fe2000800063f */
[----:B------:R-:W1:Y:S03]  /*0470*/  FENCE.VIEW.ASYNC.S ;  /* 0x00000000000073c6 */ /* 0x000e660000000000 */
[----:B-1----:R1:W1:Y:S08]  /*0480*/  SYNCS.EXCH.64 URZ, [UR11+0x18000], UR8 ;  /* 0x018000080b3f75b2 */ /* 0x0022700008000100 */
[----:B------:R1:W1:Y:S01]  /*0490*/  SYNCS.EXCH.64 URZ, [UR11+0x18028], UR4 ;  /* 0x018028040b3f75b2 */ /* 0x0002620008000100 */
        /* <DEDUP_REMOVED lines=8> */
[----:B------:R-:W-:Y:S01]  /*0520*/  NOP ;  /* 0x0000000000007918 */ /* 0x000fe20000000000 */
.L_x_3:
        /* <DEDUP_REMOVED lines=21> */
[----:B------:R-:W-:Y:S01]  /*0680*/  NOP ;  /* 0x0000000000007918 */ /* 0x000fe20000000000 */
.L_x_4:
[----:B------:R-:W5:Y:S01]  /*0690*/  SHFL.IDX PT, R3, R2, RZ, 0x1f ;  /* 0x00001fff02037589 */ /* 0x000f6200000e0000 */
[----:B------:R-:W-:Y:S01]  /*06a0*/  ELECT P0, URZ, PT ;  /* 0x00000000003f782f */ /* 0x000fe20003800000 */
[----:B------:R-:W-:Y:S01]  /*06b0*/  NOP ;  /* 0x0000000000007918 */ /* 0x000fe20000000000 */
[----:B-1----:R-:W-:Y:S02]  /*06c0*/  UMOV UR4, 0x80 ;  /* 0x0000008000047882 */ /* 0x002fe40000000000 */
[C---:B-----5:R-:W-:Y:S02]  /*06d0*/  ISETP.NE.OR P0, PT, R3.reuse, RZ, !P0 ;  /* 0x000000ff0300720c */ /* 0x060fe40004705670 */
[----:B------:R-:W-:-:S11]  /*06e0*/  ISETP.NE.AND P2, PT, R3, RZ, PT ;  /* 0x000000ff0300720c */ /* 0x000fd60003f45270 */
[----:B------:R-:W-:Y:S01]  /*06f0*/  VOTEU.ALL UP0, P0 ;  /* 0x00000000003f7886 */ /* 0x000fe20000000000 */
[----:B------:R-:W-:Y:S01]  /*0700*/  VOTEU.ALL UP2, P0 ;  /* 0x00000000003f7886 */ /* 0x000fe20000040000 */
[----:B------:R-:W-:Y:S01]  /*0710*/  VOTEU.ALL UP3, P0 ;  /* 0x00000000003f7886 */ /* 0x000fe20000060000 */
[----:B------:R-:W-:Y:S02]  /*0720*/  VOTEU.ALL UP4, P0 ;  /* 0x00000000003f7886 */ /* 0x000fe40000080000 */
[----:B------:R-:W1:Y:S01]  /*0730*/  @!UP0 S2UR UR9, SR_CgaCtaId ;  /* 0x00000000000989c3 */ /* 0x000e620000008800 */
[----:B------:R-:W-:Y:S01]  /*0740*/  @!UP0 UMOV UR8, 0x400 ;  /* 0x0000040000088882 */ /* 0x000fe20000000000 */
[----:B------:R-:W-:-:S04]  /*0750*/  @!UP0 UIADD3 UR4, -UR4, 0x100000, URZ ;  /* 0x0010000004048890 */ /* 0x000fc8000fffe13f */
[----:B------:R-:W-:Y:S02]  /*0760*/  @!UP0 USHF.L.U32 UR5, UR4, 0xb, URZ ;  /* 0x0000000b04058899 */ /* 0x000fe4000800063f */
[----:B------:R-:W-:Y:S02]  /*0770*/  @!UP0 USHF.L.U32 UR4, UR4, 0x1, URZ ;  /* 0x0000000104048899 */ /* 0x000fe4000800063f */
[----:B-1----:R-:W-:Y:S01]  /*0780*/  @!UP0 ULEA UR8, UR9, UR8, 0x18 ;  /* 0x0000000809088291 */ /* 0x002fe2000f8ec03f */
[----:B------:R-:W-:Y:S01]  /*0790*/  VOTEU.ALL UP0, P0 ;  /* 0x00000000003f7886 */ /* 0x000fe20000000000 */
[----:B------:R-:W1:Y:S10]  /*07a0*/  FENCE.VIEW.ASYNC.S ;  /* 0x00000000000073c6 */ /* 0x000e740000000000 */
[----:B-1----:R1:W1:Y:S01]  /*07b0*/  @!UP0 SYNCS.EXCH.64 URZ, [UR8+0x18090], UR4 ;  /* 0x01809004083f85b2 */ /* 0x0022620008000100 */
[----:B------:R1:W1:Y:S01]  /*07c0*/  @!UP2 SYNCS.EXCH.64 URZ, [UR8+0x18098], UR4 ;  /* 0x01809804083fa5b2 */ /* 0x0002620008000100 */
[----:B------:R1:W1:Y:S01]  /*07d0*/  @!UP3 SYNCS.EXCH.64 URZ, [UR8+0x180a0], UR4 ;  /* 0x0180a004083fb5b2 */ /* 0x0002620008000100 */
[----:B------:R1:W1:Y:S01]  /*07e0*/  @!UP4 SYNCS.EXCH.64 URZ, [UR8+0x180a8], UR4 ;  /* 0x0180a804083fc5b2 */ /* 0x0002620008000100 */
[----:B------:R-:W-:Y:S01]  /*07f0*/  NOP ;  /* 0x0000000000007918 */ /* 0x000fe20000000000 */
[----:B------:R-:W-:Y:S05]  /*0800*/  @P2 BRA `(.L_x_5) ;  /* 0x0000000000482947 */ /* 0x000fea0003800000 */
[----:B-1----:R-:W1:Y:S01]  /*0810*/  S2UR UR5, SR_CgaCtaId ;  /* 0x00000000000579c3 */ /* 0x002e620000008800 */
[----:B------:R-:W-:Y:S01]  /*0820*/  UMOV UR4, 0x400 ;  /* 0x0000040000047882 */ /* 0x000fe20000000000 */
[----:B------:R-:W-:Y:S01]  /*0830*/  UMOV UR8, 0x20 ;  /* 0x0000002000087882 */ /* 0x000fe20000000000 */
[----:B------:R-:W-:Y:S01]  /*0840*/  UMOV UR9, 0x80 ;  /* 0x0000008000097882 */ /* 0x000fe20000000000 */
[----:B------:R-:W-:Y:S01]  /*0850*/  ELECT P0, URZ, PT ;  /* 0x00000000003f782f */ /* 0x000fe20003800000 */
[----:B-1----:R-:W-:Y:S02]  /*0860*/  ULEA UR11, UR5, UR4, 0x18 ;  /* 0x00000004050b7291 */ /* 0x002fe4000f8ec03f */
[----:B------:R-:W-:-:S04]  /*0870*/  UIADD3 UR4, -UR8, 0x100000, URZ ;  /* 0x0010000008047890 */ /* 0x000fc8000fffe13f */
[----:B------:R-:W-:Y:S02]  /*0880*/  USHF.L.U32 UR5, UR4, 0xb, URZ ;  /* 0x0000000b04057899 */ /* 0x000fe4000800063f */
[----:B------:R-:W-:Y:S02]  /*0890*/  USHF.L.U32 UR4, UR4, 0x1, URZ ;  /* 0x0000000104047899 */ /* 0x000fe4000800063f */
        /* <DEDUP_REMOVED lines=9> */
.L_x_5:
[----:B------:R-:W-:Y:S01]  /*0930*/  ISETP.NE.AND P0, PT, RZ, UR37, PT ;  /* 0x00000025ff007c0c */ /* 0x000fe2000bf05270 */
[----:B------:R-:W-:Y:S01]  /*0940*/  IMAD.U32 R2, RZ, RZ, UR7 ;  /* 0x00000007ff027e24 */ /* 0x000fe2000f8e00ff */
[----:B------:R-:W-:Y:S01]  /*0950*/  NOP ;  /* 0x0000000000007918 */ /* 0x000fe20000000000 */
[----:B-1234-:R-:W-:Y:S03]  /*0960*/  BAR.SYNC.DEFER_BLOCKING 0x0 ;  /* 0x0000000000007b1d */ /* 0x01efe60000010000 */
[----:B------:R-:W-:-:S07]  /*0970*/  ISETP.EQ.AND P2, PT, R2, 0x1, P1 ;  /* 0x000000010200780c */ /* 0x000fce0000f42270 */
[----:B------:R-:W-:Y:S06]  /*0980*/  @!P0 BRA `(.L_x_6) ;  /* 0x0000008800108947 */ /* 0x000fec0003800000 */
[----:B------:R-:W-:-:S06]  /*0990*/  UISETP.GT.U32.AND UP0, UPT, UR10, 0x3, UPT ;  /* 0x000000030a00788c */ /* 0x000fcc000bf04070 */
[----:B------:R-:W-:-:S13]  /*09a0*/  PLOP3.LUT P0, PT, PT, PT, UP0, 0x80, 0x0 ;  /* 0x000000000000781c */ /* 0x000fda0003f0f008 */
[----:B------:R-:W-:Y:S05]  /*09b0*/  @P0 EXIT ;  /* 0x000000000000094d */ /* 0x000fea0003800000 */
.L_x_7:
[----:B------:R-:W-:-:S08]  /*09c0*/  NOP ;  /* 0x0000000000007918 */ /* 0x000fd00000000000 */
[----:B------:R-:W1:Y:S02]  /*09d0*/  USETMAXREG.TRY_ALLOC.CTAPOOL UP0, 0xf0 ;  /* 0x000000f0000079c8 */ /* 0x000e640008000600 */
[----:B-1----:R-:W-:-:S13]  /*09e0*/  PLOP3.LUT P0, PT, PT, PT, UP0, 0x80, 0x0 ;  /* 0x000000000000781c */ /* 0x002fda0003f0f008 */
[----:B------:R-:W-:Y:S05]  /*09f0*/  @!P0 BRA `(.L_x_7) ;  /* 0xfffffffc00f08947 */ /* 0x000fea000383ffff */
[----:B------:R-:W-:Y:S01]  /*0a00*/  UISETP.NE.AND UP0, UPT, UR37, 0x1, UPT ;  /* 0x000000012500788c */ /* 0x000fe2000bf05270 */
[----:B------:R-:W1:Y:S01]  /*0a10*/  S2UR UR42, SR_CTAID.X ;  /* 0x00000000002a79c3 */ /* 0x000e620000002500 */
[----:B------:R-:W-:Y:S01]  /*0a20*/  UMOV UR4, URZ ;  /* 0x0000003f00047c82 */ /* 0x000fe20008000000 */
[----:B------:R-:W-:-:S03]  /*0a30*/  UMOV UR5, URZ ;  /* 0x0000003f00057c82 */ /* 0x000fc60008000000 */
[----:B------:R-:W-:-:S13]  /*0a40*/  PLOP3.LUT P0, PT, PT, PT, UP0, 0x80, 0x0 ;  /* 0x000000000000781c */ /* 0x000fda0003f0f008 */
[----:B------:R-:W-:Y:S05]  /*0a50*/  @!P0 BRA `(.L_x_8) ;  /* 0x00000000003c8947 */ /* 0x000fea0003800000 */
[----:B------:R-:W-:Y:S01]  /*0a60*/  UISETP.NE.AND UP0, UPT, UR37, 0x2, UPT ;  /* 0x000000022500788c */ /* 0x000fe2000bf05270 */
[----:B------:R-:W-:-:S05]  /*0a70*/  UMOV UR5, 0x1 ;  /* 0x0000000100057882 */ /* 0x000fca0000000000 */
[----:B------:R-:W-:-:S13]  /*0a80*/  PLOP3.LUT P1, PT, PT, PT, UP0, 0x80, 0x0 ;  /* 0x000000000000781c */ /* 0x000fda0003f2f008 */
[----:B------:R-:W-:Y:S05]  /*0a90*/  @!P1 BRA `(.L_x_8) ;  /* 0x00000000002c9947 */ /* 0x000fea0003800000 */
[----:B------:R-:W-:-:S06]  /*0aa0*/  UISETP.NE.AND UP0, UPT, UR37, 0x3, UPT ;  /* 0x000000032500788c */ /* 0x000fcc000bf05270 */
[----:B------:R-:W-:-:S13]  /*0ab0*/  PLOP3.LUT P1, PT, PT, PT, UP0, 0x80, 0x0 ;  /* 0x000000000000781c */ /* 0x000fda0003f2f008 */
[----:B------:R-:W-:Y:S05]  /*0ac0*/  @!P1 BRA `(.L_x_9) ;  /* 0x0000000000189947 */ /* 0x000fea0003800000 */
[----:B------:R-:W-:-:S11]  /*0ad0*/  UISETP.NE.AND UP0, UPT, UR37, 0x4, UPT ;  /* 0x000000042500788c */ /* 0x000fd6000bf05270 */
[----:B------:R-:W-:Y:S01]  /*0ae0*/  @!UP0 UMOV UR4, 0x1 ;  /* 0x0000000100048882 */ /* 0x000fe20000000000 */
[----:B------:R-:W-:Y:S01]  /*0af0*/  @!UP0 UMOV UR5, 0x1 ;  /* 0x0000000100058882 */ /* 0x000fe20000000000 */
[----:B------:R-:W-:Y:S01]  /*0b00*/  @UP0 UMOV UR4, URZ ;  /* 0x0000003f00040c82 */ /* 0x000fe20008000000 */
[----:B------:R-:W-:Y:S01]  /*0b10*/  @UP0 UMOV UR5, URZ ;  /* 0x0000003f00050c82 */ /* 0x000fe20008000000 */
[----:B------:R-:W-:Y:S05]  /*0b20*/  BRA `(.L_x_8) ;  /* 0x0000000000087947 */ /* 0x000fea0003800000 */
.L_x_9:
[----:B------:R-:W-:Y:S01]  /*0b30*/  UMOV UR4, 0x1 ;  /* 0x0000000100047882 */ /* 0x000fe20000000000 */
[----:B------:R-:W-:-:S05]  /*0b40*/  UMOV UR5, URZ ;  /* 0x0000003f00057c82 */ /* 0x000fca0008000000 */
.L_x_8:
[----:B------:R-:W-:Y:S05]  /*0b50*/  @!P0 BRA `(.L_x_10) ;  /* 0x00000000003c8947 */ /* 0x000fea0003800000 */
[----:B------:R-:W-:-:S06]  /*0b60*/  UISETP.NE.AND UP0, UPT, UR37, 0x2, UPT ;  /* 0x000000022500788c */ /* 0x000fcc000bf05270 */
[----:B------:R-:W-:-:S13]  /*0b70*/  PLOP3.LUT P0, PT, PT, PT, UP0, 0x80, 0x0 ;  /* 0x000000000000781c */ /* 0x000fda0003f0f008 */
[----:B------:R-:W-:Y:S05]  /*0b80*/  @!P0 BRA `(.L_x_11) ;  /* 0x0000000000288947 */ /* 0x000fea0003800000 */
[----:B------:R-:W-:-:S06]  /*0b90*/  UISETP.NE.AND UP0, UPT, UR37, 0x3, UPT ;  /* 0x000000032500788c */ /* 0x000fcc000bf05270 */
[----:B------:R-:W-:-:S13]  /*0ba0*/  PLOP3.LUT P0, PT, PT, PT, UP0, 0x80, 0x0 ;  /* 0x000000000000781c */ /* 0x000fda0003f0f008 */
[----:B------:R-:W-:Y:S05]  /*0bb0*/  @!P0 BRA `(.L_x_12) ;  /* 0x0000000000148947 */ /* 0x000fea0003800000 */
[----:B------:R-:W-:-:S06]  /*0bc0*/  UISETP.NE.AND UP0, UPT, UR37, 0x4, UPT ;  /* 0x000000042500788c */ /* 0x000fcc000bf05270 */
[----:B------:R-:W-:-:S13]  /*0bd0*/  PLOP3.LUT P0, PT, PT, PT, UP0, 0x80, 0x0 ;  /* 0x000000000000781c */ /* 0x000fda0003f0f008 */
[----:B------:R-:W-:Y:S05]  /*0be0*/  @P0 BRA `(.L_x_13) ;  /* 0x00000000001c0947 */ /* 0x000fea0003800000 */
[----:B-1----:R-:W-:Y:S01]  /*0bf0*/  ULEA UR42, UR42, 0x3, 0x1 ;  /* 0x000000032a2a7891 */ /* 0x002fe2000f8e083f */
[----:B------:R-:W-:Y:S11]  /*0c00*/  BRA `(.L_x_13) ;  /* 0x0000000000147947 */ /* 0x000ff60003800000 */
.L_x_12:
[----:B-1----:R-:W-:Y:S01]  /*0c10*/  ULEA UR42, UR42, 0x2, 0x1 ;  /* 0x000000022a2a7891 */ /* 0x002fe2000f8e083f */
[----:B------:R-:W-:Y:S11]  /*0c20*/  BRA `(.L_x_13) ;  /* 0x00000000000c7947 */ /* 0x000ff60003800000 */
.L_x_11:
[----:B-1----:R-:W-:Y:S01]  /*0c30*/  ULEA UR42, UR42, 0x1, 0x1 ;  /* 0x000000012a2a7891 */ /* 0x002fe2000f8e083f */
[----:B------:R-:W-:Y:S11]  /*0c40*/  BRA `(.L_x_13) ;  /* 0x0000000000047947 */ /* 0x000ff60003800000 */
.L_x_10:
[----:B-1----:R-:W-:-:S12]  /*0c50*/  USHF.L.U32 UR42, UR42, 0x1, URZ ;  /* 0x000000012a2a7899 */ /* 0x002fd8000800063f */
.L_x_13:
[----:B------:R-:W-:-:S04]  /*0c60*/  ULOP3.LUT UR7, UR6, 0x1, URZ, 0xfc, !UPT ;  /* 0x0000000106077892 */ /* 0x000fc8000f8efc3f */
[----:B------:R-:W-:-:S06]  /*0c70*/  UISETP.NE.AND UP0, UPT, UR7, 0x3, UPT ;  /* 0x000000030700788c */ /* 0x000fcc000bf05270 */
[----:B------:R-:W-:-:S13]  /*0c80*/  PLOP3.LUT P0, PT, PT, PT, UP0, 0x80, 0x0 ;  /* 0x000000000000781c */ /* 0x000fda0003f0f008 */
[----:B------:R-:W-:Y:S05]  /*0c90*/  @!P0 BRA `(.L_x_14) ;  /* 0x0000000000048947 */ /* 0x000fea0003800000 */
[----:B-1----:R-:W-:Y:S01]  /*0ca0*/  BPT.TRAP 0x1 ;  /* 0x000000040000795c */ /* 0x002fe20000300000 */
.L_x_14:
[----:B------:R-:W2:Y:S01]  /*0cb0*/  S2UR UR7, SR_CgaCtaId ;  /* 0x00000000000779c3 */ /* 0x000ea20000008800 */
[----:B------:R-:W-:Y:S01]  /*0cc0*/  UMOV UR36, 0x400 ;  /* 0x0000040000247882 */ /* 0x000fe20000000000 */
[----:B------:R-:W-:-:S05]  /*0cd0*/  IMAD.U32 R2, RZ, RZ, UR4 ;  /* 0x00000004ff027e24 */ /* 0x000fca000f8e00ff */
[----:B------:R-:W-:Y:S01]  /*0ce0*/  SHF.L.U32 R2, R2, 0x1f, RZ ;  /* 0x0000001f02027819 */ /* 0x000fe200000006ff */
[----:B--2---:R-:W-:-:S04]  /*0cf0*/  ULEA UR36, UR7, UR36, 0x18 ;  /* 0x0000002407247291 */ /* 0x004fc8000f8ec03f */
[----:B------:R-:W-:-:S09]  /*0d00*/  ULEA UR7, UR5, UR36, 0x3 ;  /* 0x0000002405077291 */ /* 0x000fd2000f8e183f */
[----:B------:R-:W2:Y:S02]  /*0d10*/  SYNCS.PHASECHK.TRANS64.TRYWAIT P1, [UR7+0x18050], R2 ;  /* 0x01805002ff0075a7 */ /* 0x000ea40008020147 */
[----:B--2---:R-:W-:Y:S05]  /*0d20*/  @!P1 BRA `(.L_x_15) ;  /* 0x0000009400349947 */ /* 0x004fea0003800000 */
.L_x_90:
[----:B------:R-:W-:Y:S05]  /*0d30*/  @!P0 BRA `(.L_x_16) ;  /* 0x0000000000048947 */ /* 0x000fea0003800000 */
[----:B-1----:R-:W-:Y:S01]  /*0d40*/  BPT.TRAP 0x1 ;  /* 0x000000040000795c */ /* 0x002fe20000300000 */
.L_x_16:
[----:B--2---:R-:W-:Y:S01]  /*0d50*/  SHF.L.U32 R2, RZ, 0x1f, RZ ;  /* 0x0000001fff027819 */ /* 0x004fe200000006ff */
[----:B------:R-:W-:Y:S01]  /*0d60*/  UIADD3 UR22, UR36, 0x18090, URZ ;  /* 0x0001809024167890 */ /* 0x000fe2000fffe03f */
[----:B------:R-:W-:Y:S02]  /*0d70*/  ISETP.NE.AND P2, PT, RZ, UR10, PT ;  /* 0x0000000aff007c0c */ /* 0x000fe4000bf45270 */
[----:B------:R-:W2:Y:S02]  /*0d80*/  SYNCS.PHASECHK.TRANS64.TRYWAIT P1, [UR36+0x18000], R2 ;  /* 0x01800002ff0075a7 */ /* 0x000ea40008020164 */
[----:B--2---:R-:W-:Y:S09]  /*0d90*/  @!P1 BRA `(.L_x_17) ;  /* 0x0000009400309947 */ /* 0x004ff20003800000 */
.L_x_91:
[----:B------:R-:W-:Y:S01]  /*0da0*/  ULEA UR10, UR10, UR22, 0x3 ;  /* 0x000000160a0a7291 */ /* 0x000fe2000f8e183f */
[----:B--2---:R-:W-:Y:S01]  /*0db0*/  SEL R3, RZ, 0x1, P2 ;  /* 0x00000001ff037807 */ /* 0x004fe20001000000 */
[----:B------:R-:W-:-:S03]  /*0dc0*/  UIADD3 UR21, UR37, -0x1, URZ ;  /* 0xffffffff25157890 */ /* 0x000fc6000fffe03f */
[----:B------:R-:W-:Y:S01]  /*0dd0*/  SHF.L.U32 R3, R3, 0x1f, RZ ;  /* 0x0000001f03037819 */ /* 0x000fe200000006ff */
[----:B------:R-:W-:-:S03]  /*0de0*/  USHF.L.U32 UR21, UR21, 0x3, URZ ;  /* 0x0000000315157899 */ /* 0x000fc6000800063f */
[----:B------:R-:W2:Y:S02]  /*0df0*/  SYNCS.PHASECHK.TRANS64.TRYWAIT P1, [UR10], R3 ;  /* 0x00000003ff0075a7 */ /* 0x000ea4000802014a */
[----:B--2---:R-:W-:Y:S07]  /*0e00*/  @!P1 BRA `(.L_x_18) ;  /* 0x00000094002c9947 */ /* 0x004fee0003800000 */
.L_x_92:
[----:B------:R-:W-:Y:S01]  /*0e10*/  USHF.R.U32.HI UR4, URZ, 0x4, UR36 ;  /* 0x000000043f047899 */ /* 0x000fe20008011624 */
[----:B------:R-:W-:Y:S01]  /*0e20*/  WARPGROUP.ARRIVE ;  /* 0x00000000000079c5 */ /* 0x000fe20000000000 */
[----:B------:R-:W-:Y:S01]  /*0e30*/  UIADD3 UR7, UR36, 0x4000, URZ ;  /* 0x0000400024077890 */ /* 0x000fe2000fffe03f */
[----:B------:R-:W-:Y:S01]  /*0e40*/  IMAD.MOV.U32 R151, RZ, RZ, RZ ;  /* 0x000000ffff977224 */ /* 0x000fe200078e00ff */
[----:B------:R-:W-:Y:S01]  /*0e50*/  ULOP3.LUT UR4, UR4, 0x3fff, URZ, 0xc0, !UPT ;  /* 0x00003fff04047892 */ /* 0x000fe2000f8ec03f */
[C---:B------:R-:W-:Y:S01]  /*0e60*/  LOP3.LUT R13, R0.reuse, 0x3, RZ, 0xc0, !PT ;  /* 0x00000003000d7812 */ /* 0x040fe200078ec0ff */
[----:B------:R-:W-:Y:S01]  /*0e70*/  USHF.R.U32.HI UR7, URZ, 0x4, UR7 ;  /* 0x000000043f077899 */ /* 0x000fe20008011607 */
[----:B------:R-:W-:Y:S01]  /*0e80*/  IMAD.SHL.U32 R0, R0, 0x4, RZ ;  /* 0x0000000400007824 */ /* 0x000fe200078e00ff */
[----:B------:R-:W-:Y:S02]  /*0e90*/  ULOP3.LUT UR4, UR4, 0x10000, URZ, 0xfc, !UPT ;  /* 0x0001000004047892 */ /* 0x000fe4000f8efc3f */
[----:B------:R-:W-:Y:S01]  /*0ea0*/  ULOP3.LUT UR7, UR7, 0x3fff, URZ, 0xc0, !UPT ;  /* 0x00003fff07077892 */ /* 0x000fe2000f8ec03f */
[----:B------:R-:W-:Y:S01]  /*0eb0*/  VIADD R13, R13, 0xffffffff ;  /* 0xffffffff0d0d7836 */ /* 0x000fe20000000000 */
[----:B------:R-:W-:Y:S01]  /*0ec0*/  ULEA UR4, UR5, UR4, 0x9 ;  /* 0x0000000405047291 */ /* 0x000fe2000f8e483f */
[----:B------:R-:W-:Y:S01]  /*0ed0*/  LOP3.LUT R0, R0, 0xc, RZ, 0xc0, !PT ;  /* 0x0000000c00007812 */ /* 0x000fe200078ec0ff */
[----:B------:R-:W-:Y:S01]  /*0ee0*/  ULOP3.LUT UR20, UR7, 0x10000, URZ, 0xfc, !UPT ;  /* 0x0001000007147892 */ /* 0x000fe2000f8efc3f */
[----:B------:R-:W-:Y:S01]  /*0ef0*/  UMOV UR5, 0x40000040 ;  /* 0x4000004000057882 */ /* 0x000fe20000000000 */
[----:B------:R-:W-:Y:S01]  /*0f00*/  UMOV UR11, 0x40000040 ;  /* 0x40000040000b7882 */ /* 0x000fe20000000000 */
[----:B------:R-:W-:-:S02]  /*0f10*/  UMOV UR9, UR5 ;  /* 0x0000000500097c82 */ /* 0x000fc40008000000 */
[----:B------:R-:W-:Y:S01]  /*0f20*/  UMOV UR8, UR4 ;  /* 0x0000000400087c82 */ /* 0x000fe20008000000 */
[----:B------:R-:W-:Y:S01]  /*0f30*/  UIADD3 UR12, UR4, 0x4, URZ ;  /* 0x00000004040c7890 */ /* 0x000fe2000fffe03f */
[----:B------:R-:W-:Y:S01]  /*0f40*/  UMOV UR10, UR20 ;  /* 0x00000014000a7c82 */ /* 0x000fe20008000000 */
[----:B------:R-:W-:Y:S01]  /*0f50*/  UIADD3 UR14, UR20, 0x4, URZ ;  /* 0x00000004140e7890 */ /* 0x000fe2000fffe03f */
[----:B------:R-:W-:Y:S01]  /*0f60*/  QGMMA.64x128x32.F32.E4M3.E4M3 R24, gdesc[UR8], RZ, !UPT, gsb0 ;  /* 0x01e00000081879f3 */ /* 0x000fe2000c0008ff */
[----:B------:R-:W-:Y:S02]  /*0f70*/  UIADD3 UR8, UR4, 0x2, URZ ;  /* 0x0000000204087890 */ /* 0x000fe4000fffe03f */
[----:B------:R-:W-:Y:S01]  /*0f80*/  UIADD3 UR10, UR20, 0x2, URZ ;  /* 0x00000002140a7890 */ /* 0x000fe2000fffe03f */
[----:B------:R-:W-:Y:S01]  /*0f90*/  UMOV UR9, 0x40000040 ;  /* 0x4000004000097882 */ /* 0x000fe20000000000 */
[----:B------:R-:W-:Y:S01]  /*0fa0*/  UMOV UR11, 0x40000040 ;  /* 0x40000040000b7882 */ /* 0x000fe20000000000 */
[----:B------:R-:W-:Y:S01]  /*0fb0*/  UMOV UR13, 0x40000040 ;  /* 0x40000040000d7882 */ /* 0x000fe20000000000 */
[----:B------:R-:W-:Y:S01]  /*0fc0*/  UMOV UR15, 0x40000040 ;  /* 0x40000040000f7882 */ /* 0x000fe20000000000 */
[----:B------:R-:W-:-:S02]  /*0fd0*/  UIADD3 UR16, UR4, 0x6, URZ ;  /* 0x0000000604107890 */ /* 0x000fc4000fffe03f */
[----:B------:R-:W-:Y:S01]  /*0fe0*/  UIADD3 UR18, UR20, 0x6, URZ ;  /* 0x0000000614127890 */ /* 0x000fe2000fffe03f */
[----:B------:R-:W-:Y:S01]  /*0ff0*/  UMOV UR17, 0x40000040 ;  /* 0x4000004000117882 */ /* 0x000fe20000000000 */
[----:B------:R-:W-:Y:S01]  /*1000*/  UMOV UR19, 0x40000040 ;  /* 0x4000004000137882 */ /* 0x000fe20000000000 */
[----:B------:R-:W-:Y:S01]  /*1010*/  ULDC UR7, c[0x0][0x604] ;  /* 0x0001810000077ab9 */ /* 0x000fe20000000800 */
[----:B------:R-:W-:Y:S02]  /*1020*/  WARPGROUP.DEPBAR.LE gsb0, 0x0 ;  /* 0x00008000000079c5 */ /* 0x000fe40000010000 */
[----:B------:R-:W-:-:S06]  /*1030*/  WARPGROUP.ARRIVE ;  /* 0x00000000000079c5 */ /* 0x000fcc0000000000 */
[----:B------:R-:W-:Y:S03]  /*1040*/  QGMMA.64x128x32.F32.E4M3.E4M3 R24, gdesc[UR8], R24, gsb0 ;  /* 0x01e00000081879f3 */ /* 0x000fe60008000818 */
[----:B------:R-:W-:Y:S02]  /*1050*/  WARPGROUP.DEPBAR.LE gsb0, 0x0 ;  /* 0x00008000000079c5 */ /* 0x000fe40000010000 */
[----:B------:R-:W-:-:S07]  /*1060*/  WARPGROUP.ARRIVE ;  /* 0x00000000000079c5 */ /* 0x000fce0000000000 */
[----:B------:R-:W-:Y:S03]  /*1070*/  QGMMA.64x128x32.F32.E4M3.E4M3 R24, gdesc[UR12], R24, gsb0 ;  /* 0x01e000000c1879f3 */ /* 0x000fe60008000818 */
[----:B------:R-:W-:Y:S02]  /*1080*/  WARPGROUP.DEPBAR.LE gsb0, 0x0 ;  /* 0x00008000000079c5 */ /* 0x000fe40000010000 */
[----:B------:R-:W-:-:S07]  /*1090*/  WARPGROUP.ARRIVE ;  /* 0x00000000000079c5 */ /* 0x000fce0000000000 */
[----:B------:R-:W-:Y:S03]  /*10a0*/  QGMMA.64x128x32.F32.E4M3.E4M3 R24, gdesc[UR16], R24, gsb0 ;  /* 0x01e00000101879f3 */ /* 0x000fe60008000818 */
[----:B------:R-:W-:Y:S02]  /*10b0*/  WARPGROUP.DEPBAR.LE gsb0, 0x0 ;  /* 0x00008000000079c5 */ /* 0x000fe40000010000 */
[----:B--2---:R-:W-:-:S04]  /*10c0*/  FMNMX R3, R24, R25, !PT ;  /* 0x0000001918037209 */ /* 0x004fc80007800000 */
[----:B------:R-:W-:-:S04]  /*10d0*/  FMNMX R4, R28, R3, !PT ;  /* 0x000000031c047209 */ /* 0x000fc80007800000 */
        /* <DEDUP_REMOVED lines=28> */
[----:B------:R-:W-:-:S05]  /*12a0*/  FMNMX R4, R85, R4, !PT ;  /* 0x0000000455047209 */ /* 0x000fca0007800000 */
[----:B------:R-:W2:Y:S02]  /*12b0*/  SHFL.BFLY PT, R3, R4, 0x1, 0x1f ;  /* 0x0c201f0004037f89 */ /* 0x000ea400000e0000 */
[----:B--2---:R-:W-:-:S05]  /*12c0*/  FMNMX R5, R4, R3, !PT ;  /* 0x0000000304057209 */ /* 0x004fca0007800000 */
[----:B------:R-:W2:Y:S02]  /*12d0*/  SHFL.BFLY PT, R6, R5, 0x2, 0x1f ;  /* 0x0c401f0005067f89 */ /* 0x000ea400000e0000 */
[----:B--2---:R-:W-:Y:S02]  /*12e0*/  FMNMX R3, R5, R6, !PT ;  /* 0x0000000605037209 */ /* 0x004fe40007800000 */
[----:B------:R-:W-:Y:S02]  /*12f0*/  FMNMX R5, R26, R27, !PT ;  /* 0x0000001b1a057209 */ /* 0x000fe40007800000 */
[C---:B------:R-:W-:Y:S02]  /*1300*/  FSETP.NEU.AND P1, PT, R3.reuse, -INF , PT ;  /* 0xff8000000300780b */ /* 0x040fe40003f2d000 */
[----:B------:R-:W-:Y:S02]  /*1310*/  FMNMX R4, R30, R5, !PT ;  /* 0x000000051e047209 */ /* 0x000fe40007800000 */
[----:B------:R-:W-:-:S02]  /*1320*/  FSEL R6, R3, RZ, P1 ;  /* 0x000000ff03067208 */ /* 0x000fc40000800000 */
[----:B------:R-:W-:-:S03]  /*1330*/  FMNMX R5, R31, R4, !PT ;  /* 0x000000041f057209 */ /* 0x000fc60007800000 */
[----:B------:R-:W-:Y:S01]  /*1340*/  FMUL R6, R6, UR7 ;  /* 0x0000000706067c20 */ /* 0x000fe20008400000 */
[----:B------:R-:W-:-:S03]  /*1350*/  FMNMX R4, R34, R5, !PT ;  /* 0x0000000522047209 */ /* 0x000fc60007800000 */
[--C-:B------:R-:W-:Y:S01]  /*1360*/  FFMA R24, R24, UR7, -R6.reuse ;  /* 0x0000000718187c23 */ /* 0x100fe20008000806 */
[--C-:B------:R-:W-:Y:S01]  /*1370*/  FFMA R28, R28, UR7, -R6.reuse ;  /* 0x000000071c1c7c23 */ /* 0x100fe20008000806 */
[----:B------:R-:W-:Y:S01]  /*1380*/  FMNMX R5, R35, R4, !PT ;  /* 0x0000000423057209 */ /* 0x000fe20007800000 */
[--C-:B------:R-:W-:Y:S01]  /*1390*/  FFMA R25, R25, UR7, -R6.reuse ;  /* 0x0000000719197c23 */ /* 0x100fe20008000806 */
[--C-:B------:R-:W-:Y:S01]  /*13a0*/  FFMA R29, R29, UR7, -R6.reuse ;  /* 0x000000071d1d7c23 */ /* 0x100fe20008000806 */
[----:B------:R-:W-:Y:S01]  /*13b0*/  FSETP.GEU.AND P2, PT, R24, -126, PT ;  /* 0xc2fc00001800780b */ /* 0x000fe20003f4e000 */
[--C-:B------:R-:W-:Y:S01]  /*13c0*/  FFMA R32, R32, UR7, -R6.reuse ;  /* 0x0000000720207c23 */ /* 0x100fe20008000806 */
[----:B------:R-:W-:Y:S01]  /*13d0*/  FSETP.GEU.AND P6, PT, R28, -126, PT ;  /* 0xc2fc00001c00780b */ /* 0x000fe20003fce000 */
[--C-:B------:R-:W-:Y:S01]  /*13e0*/  FFMA R36, R36, UR7, -R6.reuse ;  /* 0x0000000724247c23 */ /* 0x100fe20008000806 */
[----:B------:R-:W-:Y:S01]  /*13f0*/  FMNMX R4, R38, R5, !PT ;  /* 0x0000000526047209 */ /* 0x000fe20007800000 */
        /* <DEDUP_REMOVED lines=8> */
[----:B------:R-:W-:Y:S01]  /*1480*/  @!P2 FMUL R24, R24, 0.5 ;  /* 0x3f0000001818a820 */ /* 0x000fe20000400000 */
[----:B------:R-:W-:Y:S01]  /*1490*/  FSETP.GEU.AND P3, PT, R32, -126, PT ;  /* 0xc2fc00002000780b */ /* 0x000fe20003f6e000 */
[----:B------:R-:W-:Y:S01]  /*14a0*/  @!P6 FMUL R28, R28, 0.5 ;  /* 0x3f0000001c1ce820 */ /* 0x000fe20000400000 */
[----:B------:R-:W-:Y:S01]  /*14b0*/  FMNMX R5, R43, R4, !PT ;  /* 0x000000042b057209 */ /* 0x000fe20007800000 */
[--C-:B------:R-:W-:Y:S01]  /*14c0*/  FFMA R44, R44, UR7, -R6.reuse ;  /* 0x000000072c2c7c23 */ /* 0x100fe20008000806 */
[----:B------:R-:W-:Y:S01]  /*14d0*/  FSETP.GEU.AND P4, PT, R33, -126, PT ;  /* 0xc2fc00002100780b */ /* 0x000fe20003f8e000 */
[----:B------:R-:W2:Y:S01]  /*14e0*/  MUFU.EX2 R24, R24 ;  /* 0x0000001800187308 */ /* 0x000ea20000000800 */
[----:B------:R-:W-:Y:S01]  /*14f0*/  @!P1 FMUL R25, R25, 0.5 ;  /* 0x3f00000019199820 */ /* 0x000fe20000400000 */
[----:B------:R-:W-:Y:S01]  /*1500*/  FMNMX R4, R46, R5, !PT ;  /* 0x000000052e047209 */ /* 0x000fe20007800000 */
[--C-:B------:R-:W-:Y:S01]  /*1510*/  FFMA R48, R48, UR7, -R6.reuse ;  /* 0x0000000730307c23 */ /* 0x100fe20008000806 */
[----:B------:R-:W-:Y:S01]  /*1520*/  @!P5 FMUL R29, R29, 0.5 ;  /* 0x3f0000001d1dd820 */ /* 0x000fe20000400000 */
[--C-:B------:R-:W-:Y:S01]  /*1530*/  FFMA R52, R52, UR7, -R6.reuse ;  /* 0x0000000734347c23 */ /* 0x100fe20008000806 */
[----:B------:R-:W-:Y:S01]  /*1540*/  FMNMX R5, R47, R4, !PT ;  /* 0x000000042f057209 */ /* 0x000fe20007800000 */
[--C-:B------:R-:W-:Y:S01]  /*1550*/  FFMA R45, R45, UR7, -R6.reuse ;  /* 0x000000072d2d7c23 */ /* 0x100fe20008000806 */
[----:B------:R-:W3:Y:S01]  /*1560*/  MUFU.EX2 R28, R28 ;  /* 0x0000001c001c7308 */ /* 0x000ee20000000800 */
[----:B------:R-:W-:Y:S01]  /*1570*/  @!P3 FMUL R32, R32, 0.5 ;  /* 0x3f0000002020b820 */ /* 0x000fe20000400000 */
[----:B------:R-:W-:Y:S01]  /*1580*/  FMNMX R4, R50, R5, !PT ;  /* 0x0000000532047209 */ /* 0x000fe20007800000 */
[--C-:B------:R-:W-:Y:S01]  /*1590*/  FFMA R49, R49, UR7, -R6.reuse ;  /* 0x0000000731317c23 */ /* 0x100fe20008000806 */
[----:B------:R-:W-:Y:S01]  /*15a0*/  @!P4 FMUL R33, R33, 0.5 ;  /* 0x3f0000002121c820 */ /* 0x000fe20000400000 */
[--C-:B------:R-:W-:Y:S01]  /*15b0*/  FFMA R53, R53, UR7, -R6.reuse ;  /* 0x0000000735357c23 */ /* 0x100fe20008000806 */
[----:B------:R-:W-:Y:S01]  /*15c0*/  FMNMX R5, R51, R4, !PT ;  /* 0x0000000433057209 */ /* 0x000fe20007800000 */
[--C-:B------:R-:W-:Y:S01]  /*15d0*/  FFMA R56, R56, UR7, -R6.reuse ;  /* 0x0000000738387c23 */ /* 0x100fe20008000806 */
[----:B------:R-:W4:Y:S01]  /*15e0*/  MUFU.EX2 R8, R25 ;  /* 0x0000001900087308 */ /* 0x000f220000000800 */
[----:B--2---:R-:W-:Y:S01]  /*15f0*/  @!P2 FMUL R24, R24, R24 ;  /* 0x000000181818a220 */ /* 0x004fe20000400000 */
[----:B------:R-:W-:Y:S01]  /*1600*/  FSETP.GEU.AND P2, PT, R36, -126, PT ;  /* 0xc2fc00002400780b */ /* 0x000fe20003f4e000 */
[--C-:B------:R-:W-:Y:S01]  /*1610*/  FFMA R57, R57, UR7, -R6.reuse ;  /* 0x0000000739397c23 */ /* 0x100fe20008000806 */
[----:B------:R-:W-:Y:S01]  /*1620*/  FMNMX R4, R54, R5, !PT ;  /* 0x0000000536047209 */ /* 0x000fe20007800000 */
[--C-:B------:R-:W-:Y:S01]  /*1630*/  FFMA R60, R60, UR7, -R6.reuse ;  /* 0x000000073c3c7c23 */ /* 0x100fe20008000806 */
[--C-:B------:R-:W-:Y:S01]  /*1640*/  FFMA R64, R64, UR7, -R6.reuse ;  /* 0x0000000740407c23 */ /* 0x100fe20008000806 */
[--C-:B------:R-:W-:Y:S01]  /*1650*/  FFMA R61, R61, UR7, -R6.reuse ;  /* 0x000000073d3d7c23 */ /* 0x100fe20008000806 */
[----:B------:R-:W2:Y:S01]  /*1660*/  MUFU.EX2 R10, R29 ;  /* 0x0000001d000a7308 */ /* 0x000ea20000000800 */
[----:B---3--:R-:W-:Y:S01]  /*1670*/  @!P6 FMUL R28, R28, R28 ;  /* 0x0000001c1c1ce220 */ /* 0x008fe20000400000 */
[----:B------:R-:W-:Y:S01]  /*1680*/  FSETP.GEU.AND P6, PT, R40, -126, PT ;  /* 0xc2fc00002800780b */ /* 0x000fe20003fce000 */
[--C-:B------:R-:W-:Y:S01]  /*1690*/  FFMA R65, R65, UR7, -R6.reuse ;  /* 0x0000000741417c23 */ /* 0x100fe20008000806 */
[----:B------:R-:W-:Y:S01]  /*16a0*/  FMNMX R5, R55, R4, !PT ;  /* 0x0000000437057209 */ /* 0x000fe20007800000 */
[--C-:B------:R-:W-:Y:S01]  /*16b0*/  FFMA R68, R68, UR7, -R6.reuse ;  /* 0x0000000744447c23 */ /* 0x100fe20008000806 */
[--C-:B------:R-:W-:Y:S01]  /*16c0*/  FFMA R69, R69, UR7, -R6.reuse ;  /* 0x0000000745457c23 */ /* 0x100fe20008000806 */
[----:B------:R-:W-:Y:S01]  /*16d0*/  @!P2 FMUL R36, R36, 0.5 ;  /* 0x3f0000002424a820 */ /* 0x000fe20000400000 */
[----:B------:R-:W3:Y:S01]  /*16e0*/  MUFU.EX2 R32, R32 ;  /* 0x0000002000207308 */ /* 0x000ee20000000800 */
[----:B----4-:R-:W-:Y:S01]  /*16f0*/  @!P1 FMUL R8, R8, R8 ;  /* 0x0000000808089220 */ /* 0x010fe20000400000 */
[----:B------:R-:W-:Y:S01]  /*1700*/  FSETP.GEU.AND P1, PT, R37, -126, PT ;  /* 0xc2fc00002500780b */ /* 0x000fe20003f2e000 */
[--C-:B------:R-:W-:Y:S01]  /*1710*/  FFMA R72, R72, UR7, -R6.reuse ;  /* 0x0000000748487c23 */ /* 0x100fe20008000806 */
[----:B------:R-:W-:Y:S01]  /*1720*/  FMNMX R4, R58, R5, !PT ;  /* 0x000000053a047209 */ /* 0x000fe20007800000 */
[--C-:B------:R-:W-:Y:S01]  /*1730*/  FFMA R76, R76, UR7, -R6.reuse ;  /* 0x000000074c4c7c23 */ /* 0x100fe20008000806 */
[--C-:B------:R-:W-:Y:S01]  /*1740*/  FFMA R73, R73, UR7, -R6.reuse ;  /* 0x0000000749497c23 */ /* 0x100fe20008000806 */
[----:B------:R-:W-:Y:S01]  /*1750*/  @!P6 FMUL R40, R40, 0.5 ;  /* 0x3f0000002828e820 */ /* 0x000fe20000400000 */
[----:B------:R-:W-:Y:S01]  /*1760*/  FMNMX R5, R59, R4, !PT ;  /* 0x000000043b057209 */ /* 0x000fe20007800000 */
[----:B--2---:R-:W-:Y:S01]  /*1770*/  @!P5 FMUL R10, R10, R10 ;  /* 0x0000000a0a0ad220 */ /* 0x004fe20000400000 */
[----:B------:R-:W-:Y:S01]  /*1780*/  FSETP.GEU.AND P5, PT, R41, -126, PT ;  /* 0xc2fc00002900780b */ /* 0x000fe20003fae000 */
[----:B------:R-:W2:Y:S01]  /*1790*/  MUFU.EX2 R36, R36 ;  /* 0x0000002400247308 */ /* 0x000ea20000000800 */
[----:B------:R-:W-:Y:S01]  /*17a0*/  FMNMX R4, R62, R5, !PT ;  /* 0x000000053e047209 */ /* 0x000fe20007800000 */
[--C-:B------:R-:W-:Y:S01]  /*17b0*/  FFMA R77, R77, UR7, -R6.reuse ;  /* 0x000000074d4d7c23 */ /* 0x100fe20008000806 */
[--C-:B------:R-:W-:Y:S01]  /*17c0*/  FFMA R80, R80, UR7, -R6.reuse ;  /* 0x0000000750507c23 */ /* 0x100fe20008000806 */
[----:B------:R-:W-:Y:S01]  /*17d0*/  @!P1 FMUL R37, R37, 0.5 ;  /* 0x3f00000025259820 */ /* 0x000fe20000400000 */
[----:B------:R-:W-:Y:S01]  /*17e0*/  FMNMX R5, R63, R4, !PT ;  /* 0x000000043f057209 */ /* 0x000fe20007800000 */
[----:B---3--:R-:W-:Y:S01]  /*17f0*/  @!P3 FMUL R32, R32, R32 ;  /* 0x000000202020b220 */ /* 0x008fe20000400000 */
[----:B------:R-:W-:Y:S01]  /*1800*/  FSETP.GEU.AND P3, PT, R44, -126, PT ;  /* 0xc2fc00002c00780b */ /* 0x000fe20003f6e000 */
[----:B------:R-:W3:Y:S01]  /*1810*/  MUFU.EX2 R40, R40 ;  /* 0x0000002800287308 */ /* 0x000ee20000000800 */
[----:B------:R-:W-:Y:S01]  /*1820*/  FMNMX R4, R66, R5, !PT ;  /* 0x0000000542047209 */ /* 0x000fe20007800000 */
[--C-:B------:R-:W-:Y:S01]  /*1830*/  FFMA R84, R84, UR7, -R6.reuse ;  /* 0x0000000754547c23 */ /* 0x100fe20008000806 */
[--C-:B------:R-:W-:Y:S01]  /*1840*/  FFMA R81, R81, UR7, -R6.reuse ;  /* 0x0000000751517c23 */ /* 0x100fe20008000806 */
[----:B------:R-:W-:Y:S01]  /*1850*/  @!P5 FMUL R41, R41, 0.5 ;  /* 0x3f0000002929d820 */ /* 0x000fe20000400000 */
[----:B------:R-:W-:Y:S01]  /*1860*/  FMNMX R5, R67, R4, !PT ;  /* 0x0000000443057209 */ /* 0x000fe20007800000 */
[----:B------:R-:W-:-:S02]  /*1870*/  FFMA R6, R85, UR7, -R6 ;  /* 0x0000000755067c23 */ /* 0x000fc40008000806 */
[----:B------:R-:W4:Y:S01]  /*1880*/  MUFU.EX2 R12, R33 ;  /* 0x00000021000c7308 */ /* 0x000f220000000800 */
[----:B------:R-:W-:Y:S01]  /*1890*/  FMNMX R4, R70, R5, !PT ;  /* 0x0000000546047209 */ /* 0x000fe20007800000 */
[----:B--2---:R-:W-:Y:S01]  /*18a0*/  @!P2 FMUL R36, R36, R36 ;  /* 0x000000242424a220 */ /* 0x004fe20000400000 */
[----:B------:R-:W-:Y:S01]  /*18b0*/  FSETP.GEU.AND P2, PT, R48, -126, PT ;  /* 0xc2fc00003000780b */ /* 0x000fe20003f4e000 */
[----:B------:R-:W-:Y:S01]  /*18c0*/  @!P3 FMUL R44, R44, 0.5 ;  /* 0x3f0000002c2cb820 */ /* 0x000fe20000400000 */
[----:B------:R-:W-:-:S03]  /*18d0*/  FMNMX R5, R71, R4, !PT ;  /* 0x0000000447057209 */ /* 0x000fc60007800000 */
[----:B------:R-:W2:Y:S01]  /*18e0*/  MUFU.EX2 R14, R37 ;  /* 0x00000025000e7308 */ /* 0x000ea20000000800 */
[----:B---3--:R-:W-:Y:S01]  /*18f0*/  @!P6 FMUL R40, R40, R40 ;  /* 0x000000282828e220 */ /* 0x008fe20000400000 */
[----:B------:R-:W-:Y:S02]  /*1900*/  FSETP.GEU.AND P6, PT, R52, -126, PT ;  /* 0xc2fc00003400780b */ /* 0x000fe40003fce000 */
[----:B------:R-:W-:Y:S02]  /*1910*/  FMNMX R4, R74, R5, !PT ;  /* 0x000000054a047209 */ /* 0x000fe40007800000 */
[----:B------:R-:W-:Y:S02]  /*1920*/  F2FP.SATFINITE.E4M3.F32.PACK_AB_MERGE_C R91, R151, R40, RZ ;  /* 0x00000028975b723e */ /* 0x000fe400048070ff */
[----:B------:R-:W3:Y:S01]  /*1930*/  MUFU.EX2 R16, R41 ;  /* 0x0000002900107308 */ /* 0x000ee20000000800 */
[----:B----4-:R-:W-:Y:S01]  /*1940*/  @!P4 FMUL R12, R12, R12 ;  /* 0x0000000c0c0cc220 */ /* 0x010fe20000400000 */
[----:B------:R-:W-:Y:S01]  /*1950*/  FSETP.GEU.AND P4, PT, R45, -126, PT ;  /* 0xc2fc00002d00780b */ /* 0x000fe20003f8e000 */
[----:B------:R-:W-:Y:S01]  /*1960*/  @!P2 FMUL R48, R48, 0.5 ;  /* 0x3f0000003030a820 */ /* 0x000fe20000400000 */
[----:B------:R-:W-:-:S02]  /*1970*/  FMNMX R5, R75, R4, !PT ;  /* 0x000000044b057209 */ /* 0x000fc40007800000 */
[----:B------:R-:W-:Y:S01]  /*1980*/  F2FP.SATFINITE.E4M3.F32.PACK_AB_MERGE_C R85, R151, R12, RZ ;  /* 0x0000000c9755723e */ /* 0x000fe200048070ff */
[----:B------:R-:W-:Y:S01]  /*1990*/  @!P6 FMUL R52, R52, 0.5 ;  /* 0x3f0000003434e820 */ /* 0x000fe20000400000 */
[----:B------:R-:W4:Y:S01]  /*19a0*/  MUFU.EX2 R44, R44 ;  /* 0x0000002c002c7308 */ /* 0x000f220000000800 */
[----:B--2---:R-:W-:Y:S01]  /*19b0*/  @!P1 FMUL R14, R14, R14 ;  /* 0x0000000e0e0e9220 */ /* 0x004fe20000400000 */
[----:B------:R-:W-:Y:S02]  /*19c0*/  FSETP.GEU.AND P1, PT, R49, -126, PT ;  /* 0xc2fc00003100780b */ /* 0x000fe40003f2e000 */
[----:B------:R-:W-:Y:S02]  /*19d0*/  FMNMX R4, R78, R5, !PT ;  /* 0x000000054e047209 */ /* 0x000fe40007800000 */
[----:B------:R-:W-:Y:S01]  /*19e0*/  F2FP.SATFINITE.E4M3.F32.PACK_AB_MERGE_C R89, R151, R14, RZ ;  /* 0x0000000e9759723e */ /* 0x000fe200048070ff */
[----:B------:R-:W-:Y:S01]  /*19f0*/  @!P4 FMUL R45, R45, 0.5 ;  /* 0x3f0000002d2dc820 */ /* 0x000fe20000400000 */
[----:B------:R-:W-:Y:S01]  /*1a00*/  FMNMX R5, R79, R4, !PT ;  /* 0x000000044f057209 */ /* 0x000fe20007800000 */
[----:B---3--:R-:W-:Y:S01]  /*1a10*/  @!P5 FMUL R16, R16, R16 ;  /* 0x000000101010d220 */ /* 0x008fe20000400000 */
[----:B------:R-:W-:Y:S01]  /*1a20*/  FSETP.GEU.AND P5, PT, R53, -126, PT ;  /* 0xc2fc00003500780b */ /* 0x000fe20003fae000 */
[----:B------:R-:W2:Y:S01]  /*1a30*/  MUFU.EX2 R18, R45 ;  /* 0x0000002d00127308 */ /* 0x000ea20000000800 */
[----:B------:R-:W-:-:S02]  /*1a40*/  FMNMX R4, R82, R5, !PT ;  /* 0x0000000552047209 */ /* 0x000fc40007800000 */
[----:B------:R-:W-:Y:S01]  /*1a50*/  F2FP.SATFINITE.E4M3.F32.PACK_AB_MERGE_C R93, R151, R16, RZ ;  /* 0x00000010975d723e */ /* 0x000fe200048070ff */
[----:B------:R-:W-:Y:S01]  /*1a60*/  @!P1 FMUL R49, R49, 0.5 ;  /* 0x3f00000031319820 */ /* 0x000fe20000400000 */
[----:B------:R-:W-:Y:S01]  /*1a70*/  FMNMX R5, R83, R4, !PT ;  /* 0x0000000453057209 */ /* 0x000fe20007800000 */
[----:B----4-:R-:W-:Y:S01]  /*1a80*/  @!P3 FMUL R44, R44, R44 ;  /* 0x0000002c2c2cb220 */ /* 0x010fe20000400000 */
[----:B------:R-:W-:Y:S01]  /*1a90*/  FSETP.GEU.AND P3, PT, R56, -126, PT ;  /* 0xc2fc00003800780b */ /* 0x000fe20003f6e000 */
[----:B------:R-:W3:Y:S01]  /*1aa0*/  MUFU.EX2 R48, R48 ;  /* 0x0000003000307308 */ /* 0x000ee20000000800 */
[----:B------:R-:W-:Y:S02]  /*1ab0*/  FMNMX R4, R86, R5, !PT ;  /* 0x0000000556047209 */ /* 0x000fe40007800000 */
[----:B------:R-:W-:Y:S01]  /*1ac0*/  F2FP.SATFINITE.E4M3.F32.PACK_AB_MERGE_C R95, R151, R44, RZ ;  /* 0x0000002c975f723e */ /* 0x000fe200048070ff */
[----:B------:R-:W-:Y:S01]  /*1ad0*/  @!P5 FMUL R53, R53, 0.5 ;  /* 0x3f0000003535d820 */ /* 0x000fe20000400000 */
[----:B------:R-:W-:-:S02]  /*1ae0*/  FMNMX R4, R87, R4, !PT ;  /* 0x0000000457047209 */ /* 0x000fc40007800000 */
[----:B------:R-:W-:Y:S01]  /*1af0*/  LOP3.LUT R95, R95, 0xff, RZ, 0xc0, !PT ;  /* 0x000000ff5f5f7812 */ /* 0x000fe200078ec0ff */
[----:B------:R-:W4:Y:S01]  /*1b00*/  MUFU.EX2 R52, R52 ;  /* 0x0000003400347308 */ /* 0x000f220000000800 */
[----:B--2---:R-:W-:Y:S01]  /*1b10*/  @!P4 FMUL R18, R18, R18 ;  /* 0x000000121212c220 */ /* 0x004fe20000400000 */
[----:B------:R-:W2:Y:S01]  /*1b20*/  SHFL.BFLY PT, R5, R4, 0x1, 0x1f ;  /* 0x0c201f0004057f89 */ /* 0x000ea200000e0000 */
[----:B------:R-:W-:Y:S01]  /*1b30*/  FSETP.GEU.AND P4, PT, R57, -126, PT ;  /* 0xc2fc00003900780b */ /* 0x000fe20003f8e000 */
[----:B------:R-:W-:Y:S01]  /*1b40*/  @!P3 FMUL R56, R56, 0.5 ;  /* 0x3f0000003838b820 */ /* 0x000fe20000400000 */
[----:B------:R-:W-:Y:S02]  /*1b50*/  LOP3.LUT R91, R91, 0xff, RZ, 0xc0, !PT ;  /* 0x000000ff5b5b7812 */ /* 0x000fe400078ec0ff */
[----:B------:R-:W-:Y:S01]  /*1b60*/  F2FP.SATFINITE.E4M3.F32.PACK_AB_MERGE_C R97, R151, R18, RZ ;  /* 0x000000129761723e */ /* 0x000fe200048070ff */
[----:B------:R5:W1:Y:S01]  /*1b70*/  MUFU.EX2 R20, R49 ;  /* 0x0000003100147308 */ /* 0x000a620000000800 */
[----:B---3--:R-:W-:Y:S01]  /*1b80*/  @!P2 FMUL R48, R48, R48 ;  /* 0x000000303030a220 */ /* 0x008fe20000400000 */
[----:B------:R-:W-:-:S04]  /*1b90*/  FSETP.GEU.AND P2, PT, R60, -126, PT ;  /* 0xc2fc00003c00780b */ /* 0x000fc80003f4e000 */
[----:B------:R-:W-:Y:S02]  /*1ba0*/  F2FP.SATFINITE.E4M3.F32.PACK_AB_MERGE_C R99, R151, R48, RZ ;  /* 0x000000309763723e */ /* 0x000fe400048070ff */
[----:B------:R-:W3:Y:S01]  /*1bb0*/  MUFU.EX2 R22, R53 ;  /* 0x0000003500167308 */ /* 0x000ee20000000800 */
[----:B----4-:R-:W-:Y:S01]  /*1bc0*/  @!P6 FMUL R52, R52, R52 ;  /* 0x000000343434e220 */ /* 0x010fe20000400000 */
[----:B------:R-:W-:Y:S01]  /*1bd0*/  FSETP.GEU.AND P6, PT, R64, -126, PT ;  /* 0xc2fc00004000780b */ /* 0x000fe20003fce000 */
[----:B------:R-:W-:Y:S01]  /*1be0*/  @!P4 FMUL R57, R57, 0.5 ;  /* 0x3f0000003939c820 */ /* 0x000fe20000400000 */
[C---:B-----5:R-:W-:Y:S02]  /*1bf0*/  F2FP.SATFINITE.E4M3.F32.PACK_AB_MERGE_C R49, R151.reuse, R24, RZ ;  /* 0x000000189731723e */ /* 0x060fe400048070ff */
[----:B------:R-:W-:Y:S01]  /*1c00*/  F2FP.SATFINITE.E4M3.F32.PACK_AB_MERGE_C R101, R151, R52, RZ ;  /* 0x000000349765723e */ /* 0x000fe200048070ff */
[----:B------:R-:W-:Y:S01]  /*1c10*/  @!P2 FMUL R60, R60, 0.5 ;  /* 0x3f0000003c3ca820 */ /* 0x000fe20000400000 */
[----:B------:R-:W4:Y:S01]  /*1c20*/  MUFU.EX2 R56, R56 ;  /* 0x0000003800387308 */ /* 0x000f220000000800 */
[----:B-1----:R-:W-:Y:S01]  /*1c30*/  @!P1 FMUL R20, R20, R20 ;  /* 0x0000001414149220 */ /* 0x002fe20000400000 */
[----:B------:R-:W-:-:S02]  /*1c40*/  FSETP.GEU.AND P1, PT, R61, -126, PT ;  /* 0xc2fc00003d00780b */ /* 0x000fc40003f2e000 */
[----:B--2---:R-:W-:Y:S02]  /*1c50*/  FMNMX R4, R4, R5, !PT ;  /* 0x0000000504047209 */ /* 0x004fe40007800000 */
[----:B------:R-:W-:Y:S01]  /*1c60*/  F2FP.SATFINITE.E4M3.F32.PACK_AB_MERGE_C R100, R151, R20, RZ ;  /* 0x000000149764723e */ /* 0x000fe200048070ff */
[----:B------:R-:W-:Y:S01]  /*1c70*/  @!P6 FMUL R64, R64, 0.5 ;  /* 0x3f0000004040e820 */ /* 0x000fe20000400000 */
[----:B------:R-:W1:Y:S01]  /*1c80*/  MUFU.EX2 R57, R57 ;  /* 0x0000003900397308 */ /* 0x000e620000000800 */
[----:B---3--:R-:W-:Y:S01]  /*1c90*/  @!P5 FMUL R22, R22, R22 ;  /* 0x000000161616d220 */ /* 0x008fe20000400000 */
[----:B------:R-:W-:Y:S01]  /*1ca0*/  FSETP.GEU.AND P5, PT, R65, -126, PT ;  /* 0xc2fc00004100780b */ /* 0x000fe20003fae000 */
[----:B------:R-:W2:Y:S01]  /*1cb0*/  SHFL.BFLY PT, R5, R4, 0x2, 0x1f ;  /* 0x0c401f0004057f89 */ /* 0x000ea200000e0000 */
[C---:B------:R-:W-:Y:S02]  /*1cc0*/  F2FP.SATFINITE.E4M3.F32.PACK_AB_MERGE_C R53, R151.reuse, R28, RZ ;  /* 0x0000001c9735723e */ /* 0x040fe400048070ff */
[----:B------:R-:W-:Y:S01]  /*1cd0*/  F2FP.SATFINITE.E4M3.F32.PACK_AB_MERGE_C R102, R151, R22, RZ ;  /* 0x000000169766723e */ /* 0x000fe200048070ff */
[----:B------:R-:W-:Y:S01]  /*1ce0*/  @!P1 FMUL R61, R61, 0.5 ;  /* 0x3f0000003d3d9820 */ /* 0x000fe20000400000 */
[----:B------:R-:W3:Y:S01]  /*1cf0*/  MUFU.EX2 R60, R60 ;  /* 0x0000003c003c7308 */ /* 0x000ee20000000800 */
[----:B----4-:R-:W-:Y:S01]  /*1d00*/  @!P3 FMUL R56, R56, R56 ;  /* 0x000000383838b220 */ /* 0x010fe20000400000 */
[----:B------:R-:W-:-:S02]  /*1d10*/  FSETP.GEU.AND P3, PT, R68, -126, PT ;  /* 0xc2fc00004400780b */ /* 0x000fc40003f6e000 */
[----:B------:R-:W-:Y:S02]  /*1d20*/  LOP3.LUT R53, R53, 0xff, RZ, 0xc0, !PT ;  /* 0x000000ff35357812 */ /* 0x000fe400078ec0ff */
[----:B------:R-:W-:Y:S01]  /*1d30*/  F2FP.SATFINITE.E4M3.F32.PACK_AB_MERGE_C R103, R151, R56, RZ ;  /* 0x000000389767723e */ /* 0x000fe200048070ff */
[----:B------:R-:W-:Y:S01]  /*1d40*/  @!P5 FMUL R65, R65, 0.5 ;  /* 0x3f0000004141d820 */ /* 0x000fe20000400000 */
[----:B------:R-:W4:Y:S01]  /*1d50*/  MUFU.EX2 R64, R64 ;  /* 0x0000004000407308 */ /* 0x000f220000000800 */
[----:B-1----:R-:W-:Y:S01]  /*1d60*/  @!P4 FMUL R57, R57, R57 ;  /* 0x000000393939c220 */ /* 0x002fe20000400000 */
[----:B------:R-:W-:Y:S02]  /*1d70*/  FSETP.GEU.AND P4, PT, R69, -126, PT ;  /* 0xc2fc00004500780b */ /* 0x000fe40003f8e000 */
[----:B------:R-:W-:Y:S01]  /*1d80*/  LOP3.LUT R101, R101, 0xff, RZ, 0xc0, !PT ;  /* 0x000000ff65657812 */ /* 0x000fe200078ec0ff */
[----:B------:R-:W-:Y:S01]  /*1d90*/  FADD R19, R8, R57 ;  /* 0x0000003908137221 */ /* 0x000fe20000000000 */
[----:B------:R-:W-:Y:S01]  /*1da0*/  F2FP.SATFINITE.E4M3.F32.PACK_AB_MERGE_C R104, R151, R57, RZ ;  /* 0x000000399768723e */ /* 0x000fe200048070ff */
[----:B------:R-:W-:Y:S01]  /*1db0*/  @!P3 FMUL R68, R68, 0.5 ;  /* 0x3f0000004444b820 */ /* 0x000fe20000400000 */
[----:B------:R-:W1:Y:S01]  /*1dc0*/  MUFU.EX2 R61, R61 ;  /* 0x0000003d003d7308 */ /* 0x000e620000000800 */
[----:B---3--:R-:W-:Y:S01]  /*1dd0*/  @!P2 FMUL R60, R60, R60 ;  /* 0x0000003c3c3ca220 */ /* 0x008fe20000400000 */
[----:B------:R-:W-:-:S02]  /*1de0*/  FSETP.GEU.AND P2, PT, R72, -126, PT ;  /* 0xc2fc00004800780b */ /* 0x000fc40003f4e000 */
[----:B--2---:R-:W-:Y:S01]  /*1df0*/  FMNMX R4, R4, R5, !PT ;  /* 0x0000000504047209 */ /* 0x004fe20007800000 */
[----:B------:R-:W-:Y:S01]  /*1e00*/  FADD R21, R28, R60 ;  /* 0x0000003c1c157221 */ /* 0x000fe20000000000 */
[----:B------:R-:W-:Y:S01]  /*1e10*/  F2FP.SATFINITE.E4M3.F32.PACK_AB_MERGE_C R105, R151, R60, RZ ;  /* 0x0000003c9769723e */ /* 0x000fe200048070ff */
[----:B------:R-:W-:Y:S01]  /*1e20*/  @!P4 FMUL R69, R69, 0.5 ;  /* 0x3f0000004545c820 */ /* 0x000fe20000400000 */
[----:B------:R-:W2:Y:S01]  /*1e30*/  MUFU.EX2 R65, R65 ;  /* 0x0000004100417308 */ /* 0x000ea20000000800 */
[----:B----4-:R-:W-:Y:S01]  /*1e40*/  @!P6 FMUL R64, R64, R64 ;  /* 0x000000404040e220 */ /* 0x010fe20000400000 */
[----:B------:R-:W-:Y:S02]  /*1e50*/  FSETP.GEU.AND P6, PT, R76, -126, PT ;  /* 0xc2fc00004c00780b */ /* 0x000fe40003fce000 */
[----:B------:R-:W-:Y:S02]  /*1e60*/  LOP3.LUT R102, R102, 0xffff, RZ, 0xc0, !PT ;  /* 0x0000ffff66667812 */ /* 0x000fe400078ec0ff */
[----:B------:R-:W-:Y:S01]  /*1e70*/  LOP3.LUT R49, R49, 0xff, RZ, 0xc0, !PT ;  /* 0x000000ff31317812 */ /* 0x000fe200078ec0ff */
[----:B------:R-:W-:Y:S01]  /*1e80*/  @!P2 FMUL R72, R72, 0.5 ;  /* 0x3f0000004848a820 */ /* 0x000fe20000400000 */
[----:B------:R-:W3:Y:S01]  /*1e90*/  MUFU.EX2 R68, R68 ;  /* 0x0000004400447308 */ /* 0x000ee20000000800 */
[----:B-1----:R-:W-:Y:S01]  /*1ea0*/  @!P1 FMUL R61, R61, R61 ;  /* 0x0000003d3d3d9220 */ /* 0x002fe20000400000 */
[----:B------:R-:W-:-:S02]  /*1eb0*/  FSETP.GEU.AND P1, PT, R73, -126, PT ;  /* 0xc2fc00004900780b */ /* 0x000fc40003f2e000 */
[----:B------:R-:W-:Y:S01]  /*1ec0*/  PRMT R101, R102, 0x7604, R101 ;  /* 0x0000760466657816 */ /* 0x000fe20000000065 */
[----:B------:R-:W-:Y:S01]  /*1ed0*/  FADD R23, R10, R61 ;  /* 0x0000003d0a177221 */ /* 0x000fe20000000000 */
[----:B------:R-:W-:Y:S01]  /*1ee0*/  F2FP.SATFINITE.E4M3.F32.PACK_AB_MERGE_C R106, R151, R61, RZ ;  /* 0x0000003d976a723e */ /* 0x000fe200048070ff */
[----:B------:R-:W-:Y:S01]  /*1ef0*/  @!P6 FMUL R76, R76, 0.5 ;  /* 0x3f0000004c4ce820 */ /* 0x000fe20000400000 */
[----:B------:R-:W1:Y:S01]  /*1f00*/  MUFU.EX2 R69, R69 ;  /* 0x0000004500457308 */ /* 0x000e620000000800 */
[----:B--2---:R-:W-:Y:S01]  /*1f10*/  @!P5 FMUL R65, R65, R65 ;  /* 0x000000414141d220 */ /* 0x004fe20000400000 */
[----:B------:R-:W-:Y:S02]  /*1f20*/  FSETP.GEU.AND P5, PT, R77, -126, PT ;  /* 0xc2fc00004d00780b */ /* 0x000fe40003fae000 */
[----:B------:R-:W-:Y:S01]  /*1f30*/  LOP3.LUT R99, R99, 0xff, RZ, 0xc0, !PT ;  /* 0x000000ff63637812 */ /* 0x000fe200078ec0ff */
[----:B------:R-:W-:Y:S01]  /*1f40*/  FADD R25, R12, R65 ;  /* 0x000000410c197221 */ /* 0x000fe20000000000 */
[----:B------:R-:W-:Y:S01]  /*1f50*/  F2FP.SATFINITE.E4M3.F32.PACK_AB_MERGE_C R65, R151, R65, RZ ;  /* 0x000000419741723e */ /* 0x000fe200048070ff */
[----:B------:R-:W-:Y:S01]  /*1f60*/  @!P1 FMUL R73, R73, 0.5 ;  /* 0x3f00000049499820 */ /* 0x000fe20000400000 */
[----:B------:R-:W2:Y:S01]  /*1f70*/  MUFU.EX2 R72, R72 ;  /* 0x0000004800487308 */ /* 0x000ea20000000800 */
[----:B---3--:R-:W-:Y:S01]  /*1f80*/  @!P3 FMUL R68, R68, R68 ;  /* 0x000000444444b220 */ /* 0x008fe20000400000 */
[----:B------:R-:W-:-:S02]  /*1f90*/  FSETP.NEU.AND P3, PT, R4, -INF , PT ;  /* 0xff8000000400780b */ /* 0x000fc40003f6d000 */
[----:B------:R-:W-:Y:S02]  /*1fa0*/  LOP3.LUT R65, R65, 0xffff, RZ, 0xc0, !PT ;  /* 0x0000ffff41417812 */ /* 0x000fe400078ec0ff */
[----:B------:R-:W-:Y:S01]  /*1fb0*/  FSEL R5, R4, RZ, P3 ;  /* 0x000000ff04057208 */ /* 0x000fe20001800000 */
[----:B------:R-:W-:Y:S01]  /*1fc0*/  @!P5 FMUL R77, R77, 0.5 ;  /* 0x3f0000004d4dd820 */ /* 0x000fe20000400000 */
[----:B------:R-:W3:Y:S01]  /*1fd0*/  MUFU.EX2 R76, R76 ;  /* 0x0000004c004c7308 */ /* 0x000ee20000000800 */
[----:B-1----:R-:W-:Y:S01]  /*1fe0*/  @!P4 FMUL R69, R69, R69 ;  /* 0x000000454545c220 */ /* 0x002fe20000400000 */
[----:B------:R-:W-:Y:S01]  /*1ff0*/  FSETP.GEU.AND P4, PT, R80, -126, PT ;  /* 0xc2fc00005000780b */ /* 0x000fe20003f8e000 */
[----:B------:R-:W-:Y:S01]  /*2000*/  FMUL R5, R5, UR7 ;  /* 0x0000000705057c20 */ /* 0x000fe20008400000 */
[----:B------:R-:W-:Y:S01]  /*2010*/  FSETP.GEU.AND P3, PT, R81, -126, PT ;  /* 0xc2fc00005100780b */ /* 0x000fe20003f6e000 */
[----:B------:R-:W-:Y:S01]  /*2020*/  FADD R28, R14, R69 ;  /* 0x000000450e1c7221 */ /* 0x000fe20000000000 */
[----:B------:R-:W-:Y:S01]  /*2030*/  F2FP.SATFINITE.E4M3.F32.PACK_AB_MERGE_C R69, R151, R69, RZ ;  /* 0x000000459745723e */ /* 0x000fe200048070ff */
[--C-:B------:R-:W-:Y:S01]  /*2040*/  FFMA R26, R26, UR7, -R5.reuse ;  /* 0x000000071a1a7c23 */ /* 0x100fe20008000805 */
[----:B------:R-:W1:Y:S01]  /*2050*/  MUFU.EX2 R73, R73 ;  /* 0x0000004900497308 */ /* 0x000e620000000800 */
[----:B--2---:R-:W-:Y:S01]  /*2060*/  @!P2 FMUL R72, R72, R72 ;  /* 0x000000484848a220 */ /* 0x004fe20000400000 */
[--C-:B------:R-:W-:Y:S01]  /*2070*/  FFMA R27, R27, UR7, -R5.reuse ;  /* 0x000000071b1b7c23 */ /* 0x100fe20008000805 */
[----:B------:R-:W-:Y:S01]  /*2080*/  FSETP.GEU.AND P2, PT, R84, -126, PT ;  /* 0xc2fc00005400780b */ /* 0x000fe20003f4e000 */
[--C-:B------:R-:W-:Y:S01]  /*2090*/  FFMA R7, R30, UR7, -R5.reuse ;  /* 0x000000071e077c23 */ /* 0x100fe20008000805 */
[--C-:B------:R-:W-:Y:S01]  /*20a0*/  FFMA R9, R34, UR7, -R5.reuse ;  /* 0x0000000722097c23 */ /* 0x100fe20008000805 */
[--C-:B------:R-:W-:Y:S01]  /*20b0*/  FFMA R11, R38, UR7, -R5.reuse ;  /* 0x00000007260b7c23 */ /* 0x100fe20008000805 */
[----:B------:R-:W-:Y:S01]  /*20c0*/  @!P4 FMUL R80, R80, 0.5 ;  /* 0x3f0000005050c820 */ /* 0x000fe20000400000 */
[----:B------:R-:W2:Y:S01]  /*20d0*/  MUFU.EX2 R77, R77 ;  /* 0x0000004d004d7308 */ /* 0x000ea20000000800 */
[----:B---3--:R-:W-:Y:S01]  /*20e0*/  @!P6 FMUL R76, R76, R76 ;  /* 0x0000004c4c4ce220 */ /* 0x008fe20000400000 */
[----:B------:R-:W-:Y:S01]  /*20f0*/  FSETP.GEU.AND P6, PT, R26, -126, PT ;  /* 0xc2fc00001a00780b */ /* 0x000fe20003fce000 */
[----:B------:R-:W-:Y:S01]  /*2100*/  @!P3 FMUL R81, R81, 0.5 ;  /* 0x3f0000005151b820 */ /* 0x000fe20000400000 */
[--C-:B------:R-:W-:Y:S01]  /*2110*/  FFMA R31, R31, UR7, -R5.reuse ;  /* 0x000000071f1f7c23 */ /* 0x100fe20008000805 */
[--C-:B------:R-:W-:Y:S01]  /*2120*/  FFMA R35, R35, UR7, -R5.reuse ;  /* 0x0000000723237c23 */ /* 0x100fe20008000805 */
[--C-:B------:R-:W-:Y:S01]  /*2130*/  FFMA R39, R39, UR7, -R5.reuse ;  /* 0x0000000727277c23 */ /* 0x100fe20008000805 */
[--C-:B------:R-:W-:Y:S01]  /*2140*/  FFMA R43, R43, UR7, -R5.reuse ;  /* 0x000000072b2b7c23 */ /* 0x100fe20008000805 */
[----:B------:R-:W-:Y:S01]  /*2150*/  @!P2 FMUL R84, R84, 0.5 ;  /* 0x3f0000005454a820 */ /* 0x000fe20000400000 */
[----:B-1----:R-:W-:Y:S01]  /*2160*/  @!P1 FMUL R73, R73, R73 ;  /* 0x0000004949499220 */ /* 0x002fe20000400000 */
[----:B------:R-:W-:Y:S01]  /*2170*/  FSETP.GEU.AND P1, PT, R6, -126, PT ;  /* 0xc2fc00000600780b */ /* 0x000fe20003f2e000 */
[----:B------:R-:W1:Y:S01]  /*2180*/  MUFU.EX2 R80, R80 ;  /* 0x0000005000507308 */ /* 0x000e620000000800 */
[--C-:B------:R-:W-:Y:S01]  /*2190*/  FFMA R47, R47, UR7, -R5.reuse ;  /* 0x000000072f2f7c23 */ /* 0x100fe20008000805 */
[--C-:B------:R-:W-:Y:S01]  /*21a0*/  FFMA R51, R51, UR7, -R5.reuse ;  /* 0x0000000733337c23 */ /* 0x100fe20008000805 */
[--C-:B------:R-:W-:Y:S01]  /*21b0*/  FFMA R55, R55, UR7, -R5.reuse ;  /* 0x0000000737377c23 */ /* 0x100fe20008000805 */
[----:B------:R-:W-:Y:S01]  /*21c0*/  @!P6 FMUL R26, R26, 0.5 ;  /* 0x3f0000001a1ae820 */ /* 0x000fe20000400000 */
[--C-:B------:R-:W-:Y:S01]  /*21d0*/  FFMA R59, R59, UR7, -R5.reuse ;  /* 0x000000073b3b7c23 */ /* 0x100fe20008000805 */
[----:B--2---:R-:W-:Y:S01]  /*21e0*/  @!P5 FMUL R77, R77, R77 ;  /* 0x0000004d4d4dd220 */ /* 0x004fe20000400000 */
[----:B------:R-:W-:Y:S01]  /*21f0*/  FSETP.GEU.AND P5, PT, R27, -126, PT ;  /* 0xc2fc00001b00780b */ /* 0x000fe20003fae000 */
[----:B------:R-:W2:Y:S01]  /*2200*/  MUFU.EX2 R84, R84 ;  /* 0x0000005400547308 */ /* 0x000ea20000000800 */
[--C-:B------:R-:W-:Y:S01]  /*2210*/  FFMA R63, R63, UR7, -R5.reuse ;  /* 0x000000073f3f7c23 */ /* 0x100fe20008000805 */
[--C-:B------:R-:W-:Y:S01]  /*2220*/  FFMA R67, R67, UR7, -R5.reuse ;  /* 0x0000000743437c23 */ /* 0x100fe20008000805 */
[--C-:B------:R-:W-:Y:S01]  /*2230*/  FFMA R66, R66, UR7, -R5.reuse ;  /* 0x0000000742427c23 */ /* 0x100fe20008000805 */
[----:B------:R-:W-:Y:S01]  /*2240*/  @!P1 FMUL R6, R6, 0.5 ;  /* 0x3f00000006069820 */ /* 0x000fe20000400000 */
[--C-:B------:R-:W-:Y:S01]  /*2250*/  FFMA R70, R70, UR7, -R5.reuse ;  /* 0x0000000746467c23 */ /* 0x100fe20008000805 */
[--C-:B------:R-:W-:Y:S01]  /*2260*/  FFMA R74, R74, UR7, -R5.reuse ;  /* 0x000000074a4a7c23 */ /* 0x100fe20008000805 */
[--C-:B------:R-:W-:Y:S01]  /*2270*/  FFMA R71, R71, UR7, -R5.reuse ;  /* 0x0000000747477c23 */ /* 0x100fe20008000805 */
[----:B------:R-:W3:Y:S01]  /*2280*/  MUFU.EX2 R26, R26 ;  /* 0x0000001a001a7308 */ /* 0x000ee20000000800 */
[----:B-1----:R-:W-:Y:S01]  /*2290*/  @!P4 FMUL R80, R80, R80 ;  /* 0x000000505050c220 */ /* 0x002fe20000400000 */
[----:B------:R-:W-:Y:S01]  /*22a0*/  FSETP.GEU.AND P4, PT, R7, -126, PT ;  /* 0xc2fc00000700780b */ /* 0x000fe20003f8e000 */
[--C-:B------:R-:W-:Y:S01]  /*22b0*/  FFMA R75, R75, UR7, -R5.reuse ;  /* 0x000000074b4b7c23 */ /* 0x100fe20008000805 */
[----:B------:R-:W-:Y:S01]  /*22c0*/  @!P5 FMUL R27, R27, 0.5 ;  /* 0x3f0000001b1bd820 */ /* 0x000fe20000400000 */
[--C-:B------:R-:W-:Y:S01]  /*22d0*/  FFMA R79, R79, UR7, -R5.reuse ;  /* 0x000000074f4f7c23 */ /* 0x100fe20008000805 */
[--C-:B------:R-:W-:Y:S01]  /*22e0*/  FFMA R78, R78, UR7, -R5.reuse ;  /* 0x000000074e4e7c23 */ /* 0x100fe20008000805 */
[--C-:B------:R-:W-:Y:S01]  /*22f0*/  FFMA R82, R82, UR7, -R5.reuse ;  /* 0x0000000752527c23 */ /* 0x100fe20008000805 */
[----:B------:R-:W1:Y:S01]  /*2300*/  MUFU.EX2 R81, R81 ;  /* 0x0000005100517308 */ /* 0x000e620000000800 */
[----:B--2---:R-:W-:Y:S01]  /*2310*/  @!P2 FMUL R84, R84, R84 ;  /* 0x000000545454a220 */ /* 0x004fe20000400000 */
[----:B------:R-:W-:Y:S01]  /*2320*/  FSETP.GEU.AND P2, PT, R9, -126, PT ;  /* 0xc2fc00000900780b */ /* 0x000fe20003f4e000 */
[--C-:B------:R-:W-:Y:S01]  /*2330*/  FFMA R86, R86, UR7, -R5.reuse ;  /* 0x0000000756567c23 */ /* 0x100fe20008000805 */
[----:B------:R-:W-:Y:S01]  /*2340*/  FFMA R83, R83, UR7, -R5 ;  /* 0x0000000753537c23 */ /* 0x000fe20008000805 */
[----:B------:R-:W-:Y:S01]  /*2350*/  FADD R29, R48, R80 ;  /* 0x00000050301d7221 */ /* 0x000fe20000000000 */
[----:B------:R-:W-:Y:S01]  /*2360*/  F2FP.SATFINITE.E4M3.F32.PACK_AB_MERGE_C R80, R151, R80, RZ ;  /* 0x000000509750723e */ /* 0x000fe200048070ff */
[----:B------:R-:W-:Y:S01]  /*2370*/  @!P4 FMUL R7, R7, 0.5 ;  /* 0x3f0000000707c820 */ /* 0x000fe20000400000 */
[----:B------:R-:W2:Y:S01]  /*2380*/  MUFU.EX2 R6, R6 ;  /* 0x0000000600067308 */ /* 0x000ea20000000800 */
[----:B---3--:R-:W-:Y:S01]  /*2390*/  @!P6 FMUL R26, R26, R26 ;  /* 0x0000001a1a1ae220 */ /* 0x008fe20000400000 */
[----:B------:R-:W-:-:S02]  /*23a0*/  FSETP.GEU.AND P6, PT, R11, -126, PT ;  /* 0xc2fc00000b00780b */ /* 0x000fc40003fce000 */
[----:B------:R-:W-:Y:S02]  /*23b0*/  LOP3.LUT R69, R69, 0xffff, RZ, 0xc0, !PT ;  /* 0x0000ffff45457812 */ /* 0x000fe400078ec0ff */
[----:B------:R-:W-:Y:S01]  /*23c0*/  F2FP.SATFINITE.E4M3.F32.PACK_AB_MERGE_C R48, R151, R26, RZ ;  /* 0x0000001a9730723e */ /* 0x000fe200048070ff */
[----:B------:R-:W-:Y:S01]  /*23d0*/  @!P2 FMUL R9, R9, 0.5 ;  /* 0x3f0000000909a820 */ /* 0x000fe20000400000 */
[----:B------:R3:W4:Y:S01]  /*23e0*/  MUFU.EX2 R30, R27 ;  /* 0x0000001b001e7308 */ /* 0x0007220000000800 */
[----:B-1----:R-:W-:Y:S01]  /*23f0*/  @!P3 FMUL R81, R81, R81 ;  /* 0x000000515151b220 */ /* 0x002fe20000400000 */
[----:B------:R-:W-:Y:S02]  /*2400*/  FSETP.GEU.AND P3, PT, R31, -126, PT ;  /* 0xc2fc00001f00780b */ /* 0x000fe40003f6e000 */
[----:B------:R-:W-:Y:S02]  /*2410*/  LOP3.LUT R100, R100, 0xffff, RZ, 0xc0, !PT ;  /* 0x0000ffff64647812 */ /* 0x000fe400078ec0ff */
[----:B------:R-:W-:Y:S01]  /*2420*/  LOP3.LUT R103, R103, 0xff, RZ, 0xc0, !PT ;  /* 0x000000ff67677812 */ /* 0x000fe200078ec0ff */
[----:B------:R-:W-:Y:S01]  /*2430*/  @!P6 FMUL R11, R11, 0.5 ;  /* 0x3f0000000b0be820 */ /* 0x000fe20000400000 */
[----:B------:R1:W5:Y:S01]  /*2440*/  MUFU.EX2 R34, R7 ;  /* 0x0000000700227308 */ /* 0x0003620000000800 */
[----:B--2---:R-:W-:Y:S01]  /*2450*/  @!P1 FMUL R6, R6, R6 ;  /* 0x0000000606069220 */ /* 0x004fe20000400000 */
[----:B------:R-:W-:Y:S01]  /*2460*/  FSETP.GEU.AND P1, PT, R35, -126, PT ;  /* 0xc2fc00002300780b */ /* 0x000fe20003f2e000 */
[----:B---3--:R-:W-:Y:S01]  /*2470*/  FADD R27, R36, R68 ;  /* 0x00000044241b7221 */ /* 0x008fe20000000000 */
[----:B------:R-:W-:-:S02]  /*2480*/  F2FP.SATFINITE.E4M3.F32.PACK_AB_MERGE_C R68, R151, R68, RZ ;  /* 0x000000449744723e */ /* 0x000fc400048070ff */
[----:B------:R-:W-:Y:S01]  /*2490*/  F2FP.SATFINITE.E4M3.F32.PACK_AB_MERGE_C R107, R151, R6, RZ ;  /* 0x00000006976b723e */ /* 0x000fe200048070ff */
[----:B------:R-:W-:Y:S01]  /*24a0*/  @!P3 FMUL R31, R31, 0.5 ;  /* 0x3f0000001f1fb820 */ /* 0x000fe20000400000 */
[----:B------:R2:W3:Y:S01]  /*24b0*/  MUFU.EX2 R88, R9 ;  /* 0x0000000900587308 */ /* 0x0004e20000000800 */
[----:B----4-:R-:W-:Y:S01]  /*24c0*/  @!P5 FMUL R30, R30, R30 ;  /* 0x0000001e1e1ed220 */ /* 0x010fe20000400000 */
[----:B------:R-:W-:Y:S01]  /*24d0*/  FSETP.GEU.AND P5, PT, R39, -126, PT ;  /* 0xc2fc00002700780b */ /* 0x000fe20003fae000 */
[--C-:B-1----:R-:W-:Y:S01]  /*24e0*/  FFMA R7, R42, UR7, -R5.reuse ;  /* 0x000000072a077c23 */ /* 0x102fe20008000805 */
[----:B------:R-:W-:Y:S02]  /*24f0*/  LOP3.LUT R68, R68, 0xff, RZ, 0xc0, !PT ;  /* 0x000000ff44447812 */ /* 0x000fe400078ec0ff */
[----:B------:R-:W-:Y:S01]  /*2500*/  LOP3.LUT R104, R104, 0xffff, RZ, 0xc0, !PT ;  /* 0x0000ffff68687812 */ /* 0x000fe200078ec0ff */
[----:B------:R-:W-:Y:S01]  /*2510*/  @!P1 FMUL R35, R35, 0.5 ;  /* 0x3f00000023239820 */ /* 0x000fe20000400000 */
[----:B------:R1:W4:Y:S01]  /*2520*/  MUFU.EX2 R90, R11 ;  /* 0x0000000b005a7308 */ /* 0x0003220000000800 */
[----:B--2---:R-:W-:Y:S01]  /*2530*/  FFMA R9, R46, UR7, -R5 ;  /* 0x000000072e097c23 */ /* 0x004fe20008000805 */
[----:B-----5:R-:W-:Y:S01]  /*2540*/  @!P4 FMUL R34, R34, R34 ;  /* 0x000000222222c220 */ /* 0x020fe20000400000 */
[----:B------:R-:W-:-:S02]  /*2550*/  FSETP.GEU.AND P4, PT, R7, -126, PT ;  /* 0xc2fc00000700780b */ /* 0x000fc40003f8e000 */
[----:B------:R-:W-:Y:S02]  /*2560*/  PRMT R68, R69, 0x7604, R68 ;  /* 0x0000760445447816 */ /* 0x000fe40000000044 */
[----:B------:R-:W-:Y:S01]  /*2570*/  @!P5 FMUL R39, R39, 0.5 ;  /* 0x3f0000002727d820 */ /* 0x000fe20000400000 */
[----:B------:R2:W5:Y:S01]  /*2580*/  MUFU.EX2 R38, R31 ;  /* 0x0000001f00267308 */ /* 0x0005620000000800 */
[----:B-1----:R-:W-:Y:S01]  /*2590*/  FFMA R11, R50, UR7, -R5 ;  /* 0x00000007320b7c23 */ /* 0x002fe20008000805 */
[----:B---3--:R-:W-:Y:S01]  /*25a0*/  @!P2 FMUL R88, R88, R88 ;  /* 0x000000585858a220 */ /* 0x008fe20000400000 */
[----:B------:R-:W-:Y:S02]  /*25b0*/  FSETP.GEU.AND P2, PT, R9, -126, PT ;  /* 0xc2fc00000900780b */ /* 0x000fe40003f4e000 */
[----:B------:R-:W-:Y:S02]  /*25c0*/  LOP3.LUT R105, R105, 0xff, RZ, 0xc0, !PT ;  /* 0x000000ff69697812 */ /* 0x000fe400078ec0ff */
[----:B------:R-:W-:Y:S01]  /*25d0*/  LOP3.LUT R106, R106, 0xffff, RZ, 0xc0, !PT ;  /* 0x0000ffff6a6a7812 */ /* 0x000fe200078ec0ff */
[----:B------:R-:W1:Y:S01]  /*25e0*/  MUFU.EX2 R42, R35 ;  /* 0x00000023002a7308 */ /* 0x000e620000000800 */
[----:B----4-:R-:W-:Y:S01]  /*25f0*/  @!P6 FMUL R90, R90, R90 ;  /* 0x0000005a5a5ae220 */ /* 0x010fe20000400000 */
[----:B------:R-:W-:Y:S01]  /*2600*/  FSETP.GEU.AND P6, PT, R11, -126, PT ;  /* 0xc2fc00000b00780b */ /* 0x000fe20003fce000 */
[----:B------:R-:W-:Y:S01]  /*2610*/  @!P4 FMUL R7, R7, 0.5 ;  /* 0x3f0000000707c820 */ /* 0x000fe20000400000 */
[----:B--2---:R-:W-:Y:S01]  /*2620*/  FADD R31, R22, R6 ;  /* 0x00000006161f7221 */ /* 0x004fe20000000000 */
[----:B------:R-:W-:-:S02]  /*2630*/  LOP3.LUT R80, R80, 0xff, RZ, 0xc0, !PT ;  /* 0x000000ff50507812 */ /* 0x000fc400078ec0ff */
[----:B------:R-:W-:Y:S01]  /*2640*/  LOP3.LUT R107, R107, 0xffff, RZ, 0xc0, !PT ;  /* 0x0000ffff6b6b7812 */ /* 0x000fe200078ec0ff */
[----:B------:R-:W2:Y:S01]  /*2650*/  MUFU.EX2 R46, R39 ;  /* 0x00000027002e7308 */ /* 0x000ea20000000800 */
[----:B-----5:R-:W-:Y:S01]  /*2660*/  @!P3 FMUL R38, R38, R38 ;  /* 0x000000262626b220 */ /* 0x020fe20000400000 */
[----:B------:R-:W-:Y:S01]  /*2670*/  FSETP.GEU.AND P3, PT, R43, -126, PT ;  /* 0xc2fc00002b00780b */ /* 0x000fe20003f6e000 */
[----:B------:R-:W-:Y:S01]  /*2680*/  @!P2 FMUL R9, R9, 0.5 ;  /* 0x3f0000000909a820 */ /* 0x000fe20000400000 */
[----:B------:R-:W-:Y:S01]  /*2690*/  FADD R28, R28, R31 ;  /* 0x0000001f1c1c7221 */ /* 0x000fe20000000000 */
[----:B------:R-:W-:Y:S02]  /*26a0*/  PRMT R99, R100, 0x7604, R99 ;  /* 0x0000760464637816 */ /* 0x000fe40000000063 */
[----:B------:R-:W-:Y:S01]  /*26b0*/  @!P6 FMUL R11, R11, 0.5 ;  /* 0x3f0000000b0be820 */ /* 0x000fe20000400000 */
[----:B------:R3:W4:Y:S01]  /*26c0*/  MUFU.EX2 R92, R7 ;  /* 0x00000007005c7308 */ /* 0x0007220000000800 */
[----:B-1----:R-:W-:Y:S01]  /*26d0*/  @!P1 FMUL R42, R42, R42 ;  /* 0x0000002a2a2a9220 */ /* 0x002fe20000400000 */
[----:B------:R-:W-:-:S02]  /*26e0*/  FSETP.GEU.AND P1, PT, R47, -126, PT ;  /* 0xc2fc00002f00780b */ /* 0x000fc40003f2e000 */
[C---:B------:R-:W-:Y:S02]  /*26f0*/  F2FP.SATFINITE.E4M3.F32.PACK_AB_MERGE_C R57, R151.reuse, R38, RZ ;  /* 0x000000269739723e */ /* 0x040fe400048070ff */
[----:B------:R-:W-:Y:S01]  /*2700*/  F2FP.SATFINITE.E4M3.F32.PACK_AB_MERGE_C R60, R151, R42, RZ ;  /* 0x0000002a973c723e */ /* 0x000fe200048070ff */
[----:B------:R-:W-:Y:S01]  /*2710*/  @!P3 FMUL R43, R43, 0.5 ;  /* 0x3f0000002b2bb820 */ /* 0x000fe20000400000 */
[----:B------:R1:W5:Y:S01]  /*2720*/  MUFU.EX2 R94, R9 ;  /* 0x00000009005e7308 */ /* 0x0003620000000800 */
[----:B--2---:R-:W-:Y:S01]  /*2730*/  @!P5 FMUL R46, R46, R46 ;  /* 0x0000002e2e2ed220 */ /* 0x004fe20000400000 */
[----:B------:R-:W-:Y:S01]  /*2740*/  FSETP.GEU.AND P5, PT, R51, -126, PT ;  /* 0xc2fc00003300780b */ /* 0x000fe20003fae000 */
[--C-:B---3--:R-:W-:Y:S01]  /*2750*/  FFMA R7, R54, UR7, -R5.reuse ;  /* 0x0000000736077c23 */ /* 0x108fe20008000805 */
[----:B------:R-:W-:Y:S02]  /*2760*/  LOP3.LUT R57, R57, 0xffff, RZ, 0xc0, !PT ;  /* 0x0000ffff39397812 */ /* 0x000fe400078ec0ff */
[----:B------:R-:W-:Y:S01]  /*2770*/  F2FP.SATFINITE.E4M3.F32.PACK_AB_MERGE_C R61, R151, R46, RZ ;  /* 0x0000002e973d723e */ /* 0x000fe200048070ff */
[----:B------:R-:W-:Y:S01]  /*2780*/  @!P1 FMUL R47, R47, 0.5 ;  /* 0x3f0000002f2f9820 */ /* 0x000fe20000400000 */
[----:B------:R2:W3:Y:S01]  /*2790*/  MUFU.EX2 R96, R11 ;  /* 0x0000000b00607308 */ /* 0x0004e20000000800 */
[----:B-1----:R-:W-:Y:S01]  /*27a0*/  FFMA R9, R58, UR7, -R5 ;  /* 0x000000073a097c23 */ /* 0x002fe20008000805 */
[----:B----4-:R-:W-:Y:S01]  /*27b0*/  @!P4 FMUL R92, R92, R92 ;  /* 0x0000005c5c5cc220 */ /* 0x010fe20000400000 */
[----:B------:R-:W-:-:S02]  /*27c0*/  FSETP.GEU.AND P4, PT, R7, -126, PT ;  /* 0xc2fc00000700780b */ /* 0x000fc40003f8e000 */
[----:B------:R-:W-:Y:S02]  /*27d0*/  LOP3.LUT R61, R61, 0xffff, RZ, 0xc0, !PT ;  /* 0x0000ffff3d3d7812 */ /* 0x000fe400078ec0ff */
[----:B------:R-:W-:Y:S01]  /*27e0*/  @!P5 FMUL R51, R51, 0.5 ;  /* 0x3f0000003333d820 */ /* 0x000fe20000400000 */
[----:B------:R-:W1:Y:S01]  /*27f0*/  MUFU.EX2 R50, R43 ;  /* 0x0000002b00327308 */ /* 0x000e620000000800 */
[--C-:B--2---:R-:W-:Y:S01]  /*2800*/  FFMA R11, R62, UR7, -R5.reuse ;  /* 0x000000073e0b7c23 */ /* 0x104fe20008000805 */
[----:B-----5:R-:W-:Y:S01]  /*2810*/  @!P2 FMUL R94, R94, R94 ;  /* 0x0000005e5e5ea220 */ /* 0x020fe20000400000 */
[----:B------:R-:W-:Y:S01]  /*2820*/  FSETP.GEU.AND P2, PT, R9, -126, PT ;  /* 0xc2fc00000900780b */ /* 0x000fe20003f4e000 */
[----:B------:R-:W-:Y:S01]  /*2830*/  FFMA R5, R87, UR7, -R5 ;  /* 0x0000000757057c23 */ /* 0x000fe20008000805 */
[----:B------:R-:W-:Y:S01]  /*2840*/  ULOP3.LUT UR7, UR21, 0x8, URZ, 0xc, !UPT ;  /* 0x0000000815077892 */ /* 0x000fe2000f8e0c3f */
[----:B------:R-:W-:Y:S01]  /*2850*/  F2FP.SATFINITE.E4M3.F32.PACK_AB_MERGE_C R87, R151, R36, RZ ;  /* 0x000000249757723e */ /* 0x000fe200048070ff */
[----:B------:R-:W-:Y:S01]  /*2860*/  FADD R36, R16, R73 ;  /* 0x0000004910247221 */ /* 0x000fe20000000000 */
[----:B------:R-:W2:Y:S01]  /*2870*/  MUFU.EX2 R54, R47 ;  /* 0x0000002f00367308 */ /* 0x000ea20000000800 */
[----:B---3--:R-:W-:Y:S01]  /*2880*/  @!P6 FMUL R96, R96, R96 ;  /* 0x000000606060e220 */ /* 0x008fe20000400000 */
[----:B------:R-:W-:Y:S01]  /*2890*/  FSETP.GEU.AND P6, PT, R11, -126, PT ;  /* 0xc2fc00000b00780b */ /* 0x000fe20003fce000 */
[----:B------:R-:W-:Y:S01]  /*28a0*/  @!P4 FMUL R7, R7, 0.5 ;  /* 0x3f0000000707c820 */ /* 0x000fe20000400000 */
[----:B------:R-:W-:-:S02]  /*28b0*/  IMAD.U32 R17, RZ, RZ, UR7 ;  /* 0x00000007ff117e24 */ /* 0x000fc4000f8e00ff */
[----:B------:R-:W-:Y:S01]  /*28c0*/  FADD R16, R44, R76 ;  /* 0x0000004c2c107221 */ /* 0x000fe20000000000 */
[----:B------:R-:W-:Y:S01]  /*28d0*/  F2FP.SATFINITE.E4M3.F32.PACK_AB_MERGE_C R73, R151, R73, RZ ;  /* 0x000000499749723e */ /* 0x000fe200048070ff */
[----:B------:R-:W3:Y:S01]  /*28e0*/  MUFU.EX2 R58, R51 ;  /* 0x00000033003a7308 */ /* 0x000ee20000000800 */
[----:B-1----:R-:W-:Y:S01]  /*28f0*/  @!P3 FMUL R50, R50, R50 ;  /* 0x000000323232b220 */ /* 0x002fe20000400000 */
[----:B------:R-:W-:Y:S01]  /*2900*/  FSETP.GEU.AND P3, PT, R55, -126, PT ;  /* 0xc2fc00003700780b */ /* 0x000fe20003f6e000 */
[----:B------:R-:W-:Y:S01]  /*2910*/  @!P2 FMUL R9, R9, 0.5 ;  /* 0x3f0000000909a820 */ /* 0x000fe20000400000 */
[----:B------:R1:W-:Y:S01]  /*2920*/  SYNCS.ARRIVE.TRANS64.A1T0 RZ, [R17+UR22], RZ ;  /* 0x000000ff11ff79a7 */ /* 0x0003e20008100016 */
[----:B------:R-:W-:Y:S01]  /*2930*/  F2FP.SATFINITE.E4M3.F32.PACK_AB_MERGE_C R76, R151, R76, RZ ;  /* 0x0000004c974c723e */ /* 0x000fe200048070ff */
[----:B------:R-:W-:Y:S01]  /*2940*/  FADD R16, R21, R16 ;  /* 0x0000001015107221 */ /* 0x000fe20000000000 */
[----:B------:R-:W-:Y:S01]  /*2950*/  @!P6 FMUL R11, R11, 0.5 ;  /* 0x3f0000000b0be820 */ /* 0x000fe20000400000 */
[----:B------:R-:W4:Y:S01]  /*2960*/  MUFU.EX2 R98, R7 ;  /* 0x0000000700627308 */ /* 0x000f220000000800 */
[----:B--2---:R-:W-:Y:S01]  /*2970*/  @!P1 FMUL R54, R54, R54 ;  /* 0x0000003636369220 */ /* 0x004fe20000400000 */
[----:B------:R-:W-:Y:S01]  /*2980*/  FSETP.GEU.AND P1, PT, R59, -126, PT ;  /* 0xc2fc00003b00780b */ /* 0x000fe20003f2e000 */
[----:B-1----:R-:W-:Y:S01]  /*2990*/  FADD R17, R24, R56 ;  /* 0x0000003818117221 */ /* 0x002fe20000000000 */
[----:B------:R-:W-:Y:S01]  /*29a0*/  FADD R24, R32, R64 ;  /* 0x0000004020187221 */ /* 0x000fe20000000000 */
[----:B------:R-:W-:-:S02]  /*29b0*/  F2FP.SATFINITE.E4M3.F32.PACK_AB_MERGE_C R56, R151, R34, RZ ;  /* 0x000000229738723e */ /* 0x000fc400048070ff */
[----:B------:R-:W-:Y:S01]  /*29c0*/  @!P3 FMUL R55, R55, 0.5 ;  /* 0x3f0000003737b820 */ /* 0x000fe20000400000 */
[----:B------:R-:W1:Y:S01]  /*29d0*/  MUFU.EX2 R9, R9 ;  /* 0x0000000900097308 */ /* 0x000e620000000800 */
[----:B---3--:R-:W-:Y:S01]  /*29e0*/  @!P5 FMUL R58, R58, R58 ;  /* 0x0000003a3a3ad220 */ /* 0x008fe20000400000 */
[----:B------:R-:W-:Y:S01]  /*29f0*/  FSETP.GEU.AND P5, PT, R63, -126, PT ;  /* 0xc2fc00003f00780b */ /* 0x000fe20003fae000 */
[----:B------:R-:W-:Y:S01]  /*2a00*/  FADD R24, R24, R29 ;  /* 0x0000001d18187221 */ /* 0x000fe20000000000 */
[C---:B------:R-:W-:Y:S01]  /*2a10*/  F2FP.SATFINITE.E4M3.F32.PACK_AB_MERGE_C R12, R151.reuse, R50, RZ ;  /* 0x00000032970c723e */ /* 0x040fe200048070ff */
[----:B------:R-:W-:Y:S01]  /*2a20*/  IMAD.U32 R21, R56, 0x10000, RZ ;  /* 0x0001000038157824 */ /* 0x000fe200078e00ff */
[----:B------:R-:W-:Y:S01]  /*2a30*/  F2FP.SATFINITE.E4M3.F32.PACK_AB_MERGE_C R51, R151, R8, RZ ;  /* 0x000000089733723e */ /* 0x000fe200048070ff */
[----:B------:R-:W-:Y:S01]  /*2a40*/  @!P1 FMUL R59, R59, 0.5 ;  /* 0x3f0000003b3b9820 */ /* 0x000fe20000400000 */
[----:B------:R2:W3:Y:S01]  /*2a50*/  MUFU.EX2 R62, R55 ;  /* 0x00000037003e7308 */ /* 0x0004e20000000800 */
[----:B----4-:R-:W-:Y:S01]  /*2a60*/  @!P4 FMUL R98, R98, R98 ;  /* 0x000000626262c220 */ /* 0x010fe20000400000 */
[----:B------:R-:W-:-:S02]  /*2a70*/  FSETP.GEU.AND P4, PT, R66, -126, PT ;  /* 0xc2fc00004200780b */ /* 0x000fc40003f8e000 */
[C---:B------:R-:W-:Y:S02]  /*2a80*/  F2FP.SATFINITE.E4M3.F32.PACK_AB_MERGE_C R64, R151.reuse, R64, RZ ;  /* 0x000000409740723e */ /* 0x040fe400048070ff */
[----:B------:R-:W-:Y:S01]  /*2a90*/  F2FP.SATFINITE.E4M3.F32.PACK_AB_MERGE_C R14, R151, R58, RZ ;  /* 0x0000003a970e723e */ /* 0x000fe200048070ff */
[----:B------:R-:W-:Y:S01]  /*2aa0*/  @!P5 FMUL R63, R63, 0.5 ;  /* 0x3f0000003f3fd820 */ /* 0x000fe20000400000 */
[----:B------:R-:W4:Y:S01]  /*2ab0*/  MUFU.EX2 R11, R11 ;  /* 0x0000000b000b7308 */ /* 0x000f220000000800 */
[----:B-1----:R-:W-:Y:S01]  /*2ac0*/  @!P2 FMUL R9, R9, R9 ;  /* 0x000000090909a220 */ /* 0x002fe20000400000 */
[----:B------:R-:W-:Y:S02]  /*2ad0*/  FSETP.GEU.AND P2, PT, R70, -126, PT ;  /* 0xc2fc00004600780b */ /* 0x000fe40003f4e000 */
[----:B--2---:R-:W-:Y:S01]  /*2ae0*/  F2FP.SATFINITE.E4M3.F32.PACK_AB_MERGE_C R55, R151, R10, RZ ;  /* 0x0000000a9737723e */ /* 0x004fe200048070ff */
[----:B------:R-:W-:Y:S01]  /*2af0*/  FADD R22, R26, R9 ;  /* 0x000000091a167221 */ /* 0x000fe20000000000 */
[----:B------:R-:W-:Y:S01]  /*2b00*/  LOP3.LUT R87, R87, 0xff, RZ, 0xc0, !PT ;  /* 0x000000ff57577812 */ /* 0x000fe200078ec0ff */
[----:B------:R-:W-:Y:S01]  /*2b10*/  @!P4 FMUL R66, R66, 0.5 ;  /* 0x3f0000004242c820 */ /* 0x000fe20000400000 */
[----:B------:R-:W1:Y:S01]  /*2b20*/  MUFU.EX2 R59, R59 ;  /* 0x0000003b003b7308 */ /* 0x000e620000000800 */
[----:B---3--:R-:W-:Y:S01]  /*2b30*/  @!P3 FMUL R62, R62, R62 ;  /* 0x0000003e3e3eb220 */ /* 0x008fe20000400000 */
[----:B------:R-:W-:-:S02]  /*2b40*/  FSETP.GEU.AND P3, PT, R67, -126, PT ;  /* 0xc2fc00004300780b */ /* 0x000fc40003f6e000 */
[----:B------:R-:W-:Y:S02]  /*2b50*/  LOP3.LUT R76, R76, 0xff, RZ, 0xc0, !PT ;  /* 0x000000ff4c4c7812 */ /* 0x000fe400078ec0ff */
[----:B------:R-:W-:Y:S01]  /*2b60*/  LOP3.LUT R64, R64, 0xff, RZ, 0xc0, !PT ;  /* 0x000000ff40407812 */ /* 0x000fe200078ec0ff */
        /* <DEDUP_REMOVED lines=10> */
[----:B------:R-:W-:Y:S01]  /*2c10*/  LOP3.LUT R12, R12, 0xffff, RZ, 0xc0, !PT ;  /* 0x0000ffff0c0c7812 */ /* 0x000fe200078ec0ff */
[----:B------:R-:W-:Y:S01]  /*2c20*/  FADD R26, R30, R59 ;  /* 0x0000003b1e1a7221 */ /* 0x000fe20000000000 */
[----:B------:R-:W-:Y:S01]  /*2c30*/  F2FP.SATFINITE.E4M3.F32.PACK_AB_MERGE_C R8, R151, R59, RZ ;  /* 0x0000003b9708723e */ /* 0x000fe200048070ff */
[----:B------:R-:W-:Y:S01]  /*2c40*/  @!P6 FMUL R74, R74, 0.5 ;  /* 0x3f0000004a4ae820 */ /* 0x000fe20000400000 */
[----:B------:R-:W1:Y:S01]  /*2c50*/  MUFU.EX2 R67, R67 ;  /* 0x0000004300437308 */ /* 0x000e620000000800 */
[----:B--2---:R-:W-:Y:S01]  /*2c60*/  @!P5 FMUL R63, R63, R63 ;  /* 0x0000003f3f3fd220 */ /* 0x004fe20000400000 */
[----:B------:R-:W-:Y:S01]  /*2c70*/  FSETP.GEU.AND P5, PT, R75, -126, PT ;  /* 0xc2fc00004b00780b */ /* 0x000fe20003fae000 */
[----:B------:R-:W-:Y:S01]  /*2c80*/  IMAD.SHL.U32 R12, R12, 0x1000000, RZ ;  /* 0x010000000c0c7824 */ /* 0x000fe200078e00ff */
[----:B------:R-:W-:Y:S01]  /*2c90*/  LOP3.LUT R8, R8, 0xffff, RZ, 0xc0, !PT ;  /* 0x0000ffff08087812 */ /* 0x000fe200078ec0ff */
[----:B------:R-:W-:Y:S01]  /*2ca0*/  FADD R33, R38, R63 ;  /* 0x0000003f26217221 */ /* 0x000fe20000000000 */
[----:B------:R-:W-:Y:S01]  /*2cb0*/  PRMT R64, R65, 0x7604, R64 ;  /* 0x0000760441407816 */ /* 0x000fe20000000040 */
[----:B------:R-:W-:Y:S01]  /*2cc0*/  @!P1 FMUL R71, R71, 0.5 ;  /* 0x3f00000047479820 */ /* 0x000fe20000400000 */
[----:B------:R-:W2:Y:S01]  /*2cd0*/  MUFU.EX2 R70, R70 ;  /* 0x0000004600467308 */ /* 0x000ea20000000800 */
[----:B---3--:R-:W-:Y:S01]  /*2ce0*/  @!P4 FMUL R66, R66, R66 ;  /* 0x000000424242c220 */ /* 0x008fe20000400000 */
[----:B------:R-:W-:-:S02]  /*2cf0*/  FSETP.GEU.AND P4, PT, R78, -126, PT ;  /* 0xc2fc00004e00780b */ /* 0x000fc40003f8e000 */
[----:B------:R-:W-:Y:S02]  /*2d00*/  PRMT R103, R104, 0x7604, R103 ;  /* 0x0000760468677816 */ /* 0x000fe40000000067 */
[----:B------:R-:W-:Y:S01]  /*2d10*/  PRMT R105, R106, 0x7604, R105 ;  /* 0x000076046a697816 */ /* 0x000fe20000000069 */
[----:B------:R-:W-:Y:S01]  /*2d20*/  @!P5 FMUL R75, R75, 0.5 ;  /* 0x3f0000004b4bd820 */ /* 0x000fe20000400000 */
[----:B------:R-:W3:Y:S01]  /*2d30*/  MUFU.EX2 R74, R74 ;  /* 0x0000004a004a7308 */ /* 0x000ee20000000800 */
[----:B-1----:R-:W-:Y:S01]  /*2d40*/  @!P3 FMUL R67, R67, R67 ;  /* 0x000000434343b220 */ /* 0x002fe20000400000 */
[----:B------:R-:W-:Y:S02]  /*2d50*/  FSETP.GEU.AND P3, PT, R79, -126, PT ;  /* 0xc2fc00004f00780b */ /* 0x000fe40003f6e000 */
[----:B------:R-:W-:Y:S01]  /*2d60*/  SHF.L.U32 R60, R60, 0x18, RZ ;  /* 0x000000183c3c7819 */ /* 0x000fe200000006ff */
[----:B------:R-:W-:Y:S01]  /*2d70*/  FADD R35, R42, R67 ;  /* 0x000000432a237221 */ /* 0x000fe20000000000 */
[----:B------:R-:W-:Y:S01]  /*2d80*/  F2FP.SATFINITE.E4M3.F32.PACK_AB_MERGE_C R10, R151, R67, RZ ;  /* 0x00000043970a723e */ /* 0x000fe200048070ff */
[----:B------:R-:W-:Y:S01]  /*2d90*/  @!P4 FMUL R78, R78, 0.5 ;  /* 0x3f0000004e4ec820 */ /* 0x000fe20000400000 */
[----:B------:R-:W1:Y:S01]  /*2da0*/  MUFU.EX2 R71, R71 ;  /* 0x0000004700477308 */ /* 0x000e620000000800 */
[----:B--2---:R-:W-:Y:S01]  /*2db0*/  @!P2 FMUL R70, R70, R70 ;  /* 0x000000464646a220 */ /* 0x004fe20000400000 */
[----:B------:R-:W-:-:S02]  /*2dc0*/  FSETP.GEU.AND P2, PT, R82, -126, PT ;  /* 0xc2fc00005200780b */ /* 0x000fc40003f4e000 */
[----:B------:R-:W-:Y:S01]  /*2dd0*/  LOP3.LUT R10, R10, 0xffff, RZ, 0xc0, !PT ;  /* 0x0000ffff0a0a7812 */ /* 0x000fe200078ec0ff */
[----:B------:R-:W-:Y:S01]  /*2de0*/  FADD R37, R90, R70 ;  /* 0x000000465a257221 */ /* 0x000fe20000000000 */
[----:B------:R-:W-:Y:S01]  /*2df0*/  F2FP.SATFINITE.E4M3.F32.PACK_AB_MERGE_C R90, R151, R90, RZ ;  /* 0x0000005a975a723e */ /* 0x000fe200048070ff */
[----:B------:R-:W-:Y:S01]  /*2e00*/  @!P3 FMUL R79, R79, 0.5 ;  /* 0x3f0000004f4fb820 */ /* 0x000fe20000400000 */
[----:B------:R-:W2:Y:S01]  /*2e10*/  MUFU.EX2 R75, R75 ;  /* 0x0000004b004b7308 */ /* 0x000ea20000000800 */
[----:B---3--:R-:W-:Y:S01]  /*2e20*/  @!P6 FMUL R74, R74, R74 ;  /* 0x0000004a4a4ae220 */ /* 0x008fe20000400000 */
[----:B------:R-:W-:Y:S02]  /*2e30*/  FSETP.GEU.AND P6, PT, R86, -126, PT ;  /* 0xc2fc00005600780b */ /* 0x000fe40003fce000 */
[C---:B------:R-:W-:Y:S01]  /*2e40*/  F2FP.SATFINITE.E4M3.F32.PACK_AB_MERGE_C R70, R151.reuse, R70, RZ ;  /* 0x000000469746723e */ /* 0x040fe200048070ff */
[----:B------:R-:W-:Y:S01]  /*2e50*/  FADD R39, R92, R74 ;  /* 0x0000004a5c277221 */ /* 0x000fe20000000000 */
[----:B------:R-:W-:Y:S01]  /*2e60*/  F2FP.SATFINITE.E4M3.F32.PACK_AB_MERGE_C R92, R151, R92, RZ ;  /* 0x0000005c975c723e */ /* 0x000fe200048070ff */
[----:B------:R-:W-:Y:S01]  /*2e70*/  @!P2 FMUL R82, R82, 0.5 ;  /* 0x3f0000005252a820 */ /* 0x000fe20000400000 */
[----:B------:R-:W3:Y:S01]  /*2e80*/  MUFU.EX2 R79, R79 ;  /* 0x0000004f004f7308 */ /* 0x000ee20000000800 */
[----:B-1----:R-:W-:Y:S01]  /*2e90*/  @!P1 FMUL R71, R71, R71 ;  /* 0x0000004747479220 */ /* 0x002fe20000400000 */
[----:B------:R-:W-:Y:S01]  /*2ea0*/  FSETP.GEU.AND P1, PT, R83, -126, PT ;  /* 0xc2fc00005300780b */ /* 0x000fe20003f2e000 */
[----:B------:R-:W-:Y:S01]  /*2eb0*/  FADD R22, R22, R39 ;  /* 0x0000002716167221 */ /* 0x000fe20000000000 */
[----:B------:R-:W-:Y:S01]  /*2ec0*/  F2FP.SATFINITE.E4M3.F32.PACK_AB_MERGE_C R74, R151, R74, RZ ;  /* 0x0000004a974a723e */ /* 0x000fe200048070ff */
[----:B------:R-:W-:Y:S01]  /*2ed0*/  FADD R38, R46, R71 ;  /* 0x000000472e267221 */ /* 0x000fe20000000000 */
[----:B------:R-:W-:Y:S01]  /*2ee0*/  SHF.L.U32 R10, R10, 0x18, RZ ;  /* 0x000000180a0a7819 */ /* 0x000fe200000006ff */
[----:B------:R-:W-:Y:S01]  /*2ef0*/  @!P6 FMUL R86, R86, 0.5 ;  /* 0x3f0000005656e820 */ /* 0x000fe20000400000 */
[----:B------:R-:W1:Y:S01]  /*2f00*/  MUFU.EX2 R78, R78 ;  /* 0x0000004e004e7308 */ /* 0x000e620000000800 */
[----:B--2---:R-:W-:Y:S01]  /*2f10*/  @!P5 FMUL R75, R75, R75 ;  /* 0x0000004b4b4bd220 */ /* 0x004fe20000400000 */
[----:B------:R-:W-:Y:S01]  /*2f20*/  FSETP.GEU.AND P5, PT, R5, -126, PT ;  /* 0xc2fc00000500780b */ /* 0x000fe20003fae000 */
[----:B------:R-:W-:-:S02]  /*2f30*/  IMAD.U32 R39, R74, 0x10000, RZ ;  /* 0x000100004a277824 */ /* 0x000fc400078e00ff */
[----:B------:R-:W-:Y:S01]  /*2f40*/  FADD R41, R50, R75 ;  /* 0x0000004b32297221 */ /* 0x000fe20000000000 */
[----:B------:R-:W-:Y:S01]  /*2f50*/  F2FP.SATFINITE.E4M3.F32.PACK_AB_MERGE_C R50, R151, R9, RZ ;  /* 0x000000099732723e */ /* 0x000fe200048070ff */
[----:B------:R-:W-:Y:S01]  /*2f60*/  @!P1 FMUL R83, R83, 0.5 ;  /* 0x3f00000053539820 */ /* 0x000fe20000400000 */
[----:B------:R-:W2:Y:S01]  /*2f70*/  MUFU.EX2 R82, R82 ;  /* 0x0000005200527308 */ /* 0x000ea20000000800 */
[----:B---3--:R-:W-:Y:S01]  /*2f80*/  @!P3 FMUL R79, R79, R79 ;  /* 0x0000004f4f4fb220 */ /* 0x008fe20000400000 */
[C---:B------:R-:W-:Y:S01]  /*2f90*/  F2FP.SATFINITE.E4M3.F32.PACK_AB_MERGE_C R9, R151.reuse, R63, RZ ;  /* 0x0000003f9709723e */ /* 0x040fe200048070ff */
[----:B------:R-:W-:Y:S01]  /*2fa0*/  FADD R26, R26, R41 ;  /* 0x000000291a1a7221 */ /* 0x000fe20000000000 */
[----:B------:R-:W-:Y:S02]  /*2fb0*/  IMAD.U32 R50, R50, 0x10000, RZ ;  /* 0x0001000032327824 */ /* 0x000fe400078e00ff */
[----:B------:R-:W-:Y:S01]  /*2fc0*/  FADD R42, R54, R79 ;  /* 0x0000004f362a7221 */ /* 0x000fe20000000000 */
[----:B------:R-:W-:Y:S01]  /*2fd0*/  F2FP.SATFINITE.E4M3.F32.PACK_AB_MERGE_C R6, R151, R79, RZ ;  /* 0x0000004f9706723e */ /* 0x000fe200048070ff */
[----:B------:R-:W-:Y:S01]  /*2fe0*/  @!P5 FMUL R5, R5, 0.5 ;  /* 0x3f0000000505d820 */ /* 0x000fe20000400000 */
[----:B------:R3:W4:Y:S01]  /*2ff0*/  MUFU.EX2 R7, R83 ;  /* 0x0000005300077308 */ /* 0x0007220000000800 */
[----:B-1----:R-:W-:Y:S01]  /*3000*/  @!P4 FMUL R78, R78, R78 ;  /* 0x0000004e4e4ec220 */ /* 0x002fe20000400000 */
[----:B------:R-:W-:Y:S01]  /*3010*/  ISETP.GT.U32.AND P4, PT, R13, 0x1, PT ;  /* 0x000000010d00780c */ /* 0x000fe20003f84070 */
[----:B------:R-:W-:Y:S01]  /*3020*/  FADD R33, R33, R42 ;  /* 0x0000002a21217221 */ /* 0x000fe20000000000 */
[C---:B------:R-:W-:Y:S01]  /*3030*/  F2FP.SATFINITE.E4M3.F32.PACK_AB_MERGE_C R13, R151.reuse, R54, RZ ;  /* 0x00000036970d723e */ /* 0x040fe200048070ff */
[----:B------:R-:W-:Y:S01]  /*3040*/  FADD R43, R94, R78 ;  /* 0x0000004e5e2b7221 */ /* 0x000fe20000000000 */
[----:B------:R-:W-:-:S02]  /*3050*/  F2FP.SATFINITE.E4M3.F32.PACK_AB_MERGE_C R54, R151, R11, RZ ;  /* 0x0000000b9736723e */ /* 0x000fc400048070ff */
[----:B------:R-:W1:Y:S01]  /*3060*/  MUFU.EX2 R86, R86 ;  /* 0x0000005600567308 */ /* 0x000e620000000800 */
[C---:B---3--:R-:W-:Y:S01]  /*3070*/  F2FP.SATFINITE.E4M3.F32.PACK_AB_MERGE_C R83, R151.reuse, R32, RZ ;  /* 0x000000209753723e */ /* 0x048fe200048070ff */
[----:B------:R-:W-:Y:S01]  /*3080*/  FADD R32, R40, R72 ;  /* 0x0000004828207221 */ /* 0x000fe20000000000 */
[----:B------:R-:W-:Y:S01]  /*3090*/  FADD R40, R18, R77 ;  /* 0x0000004d12287221 */ /* 0x000fe20000000000 */
[----:B--2---:R-:W-:Y:S01]  /*30a0*/  @!P2 FMUL R82, R82, R82 ;  /* 0x000000525252a220 */ /* 0x004fe20000400000 */
[----:B------:R-:W-:Y:S01]  /*30b0*/  FADD R18, R20, R81 ;  /* 0x0000005114127221 */ /* 0x000fe20000000000 */
[----:B------:R-:W-:Y:S01]  /*30c0*/  FADD R20, R52, R84 ;  /* 0x0000005434147221 */ /* 0x000fe20000000000 */
[----:B------:R-:W-:Y:S01]  /*30d0*/  F2FP.SATFINITE.E4M3.F32.PACK_AB_MERGE_C R52, R151, R30, RZ ;  /* 0x0000001e9734723e */ /* 0x000fe200048070ff */
[----:B------:R-:W2:Y:S01]  /*30e0*/  MUFU.EX2 R15, R5 ;  /* 0x00000005000f7308 */ /* 0x000ea20000000800 */
[----:B----4-:R-:W-:Y:S01]  /*30f0*/  @!P1 FMUL R7, R7, R7 ;  /* 0x0000000707079220 */ /* 0x010fe20000400000 */
[----:B------:R-:W-:Y:S01]  /*3100*/  FADD R30, R34, R11 ;  /* 0x0000000b221e7221 */ /* 0x000fe20000000000 */
[----:B------:R-:W-:Y:S01]  /*3110*/  FADD R34, R88, R66 ;  /* 0x0000004258227221 */ /* 0x000fe20000000000 */
[----:B------:R-:W-:Y:S01]  /*3120*/  FADD R45, R96, R82 ;  /* 0x00000052602d7221 */ /* 0x000fe20000000000 */
[----:B------:R-:W-:Y:S01]  /*3130*/  FADD R44, R58, R7 ;  /* 0x000000073a2c7221 */ /* 0x000fe20000000000 */
[----:B------:R-:W-:Y:S01]  /*3140*/  F2FP.SATFINITE.E4M3.F32.PACK_AB_MERGE_C R72, R151, R72, RZ ;  /* 0x000000489748723e */ /* 0x000fe200048070ff */
[----:B------:R-:W-:Y:S01]  /*3150*/  FADD R17, R17, R32 ;  /* 0x0000002011117221 */ /* 0x000fe20000000000 */
[C---:B------:R-:W-:Y:S01]  /*3160*/  F2FP.SATFINITE.E4M3.F32.PACK_AB_MERGE_C R77, R151.reuse, R77, RZ ;  /* 0x0000004d974d723e */ /* 0x040fe200048070ff */
[----:B-1----:R-:W-:Y:S01]  /*3170*/  @!P6 FMUL R86, R86, R86 ;  /* 0x000000565656e220 */ /* 0x002fe20000400000 */
[----:B------:R-:W-:Y:S01]  /*3180*/  F2FP.SATFINITE.E4M3.F32.PACK_AB_MERGE_C R81, R151, R81, RZ ;  /* 0x000000519751723e */ /* 0x000fe200048070ff */
[----:B------:R-:W-:Y:S01]  /*3190*/  FADD R18, R25, R18 ;  /* 0x0000001219127221 */ /* 0x000fe20000000000 */
[C---:B------:R-:W-:Y:S01]  /*31a0*/  F2FP.SATFINITE.E4M3.F32.PACK_AB_MERGE_C R84, R151.reuse, R84, RZ ;  /* 0x000000549754723e */ /* 0x040fe200048070ff */
[----:B------:R-:W-:Y:S01]  /*31b0*/  FADD R46, R98, R86 ;  /* 0x00000056622e7221 */ /* 0x000fe20000000000 */
[----:B------:R-:W-:Y:S01]  /*31c0*/  F2FP.SATFINITE.E4M3.F32.PACK_AB_MERGE_C R88, R151, R88, RZ ;  /* 0x000000589758723e */ /* 0x000fe200048070ff */
[----:B------:R-:W-:Y:S01]  /*31d0*/  FADD R27, R27, R20 ;  /* 0x000000141b1b7221 */ /* 0x000fe20000000000 */
[----:B------:R-:W-:Y:S01]  /*31e0*/  F2FP.SATFINITE.E4M3.F32.PACK_AB_MERGE_C R94, R151, R94, RZ ;  /* 0x0000005e975e723e */ /* 0x000fe200048070ff */
[----:B--2---:R-:W-:Y:S01]  /*31f0*/  @!P5 FMUL R15, R15, R15 ;  /* 0x0000000f0f0fd220 */ /* 0x004fe20000400000 */
[----:B------:R-:W-:Y:S01]  /*3200*/  F2FP.SATFINITE.E4M3.F32.PACK_AB_MERGE_C R96, R151, R96, RZ ;  /* 0x000000609760723e */ /* 0x000fe200048070ff */
[----:B------:R-:W-:Y:S01]  /*3210*/  FADD R17, R17, R24 ;  /* 0x0000001811117221 */ /* 0x000fe20000000000 */
[C---:B------:R-:W-:Y:S01]  /*3220*/  F2FP.SATFINITE.E4M3.F32.PACK_AB_MERGE_C R98, R151.reuse, R98, RZ ;  /* 0x000000629762723e */ /* 0x040fe200048070ff */
[----:B------:R-:W-:Y:S01]  /*3230*/  FADD R47, R62, R15 ;  /* 0x0000000f3e2f7221 */ /* 0x000fe20000000000 */
[----:B------:R-:W-:Y:S01]  /*3240*/  F2FP.SATFINITE.E4M3.F32.PACK_AB_MERGE_C R62, R151, R62, RZ ;  /* 0x0000003e973e723e */ /* 0x000fe200048070ff */
[----:B------:R-:W-:Y:S01]  /*3250*/  FADD R35, R35, R44 ;  /* 0x0000002c23237221 */ /* 0x000fe20000000000 */
[C---:B------:R-:W-:Y:S01]  /*3260*/  F2FP.SATFINITE.E4M3.F32.PACK_AB_MERGE_C R66, R151.reuse, R66, RZ ;  /* 0x000000429742723e */ /* 0x040fe200048070ff */
[----:B------:R-:W-:Y:S01]  /*3270*/  IMAD.U32 R98, R98, 0x10000, RZ ;  /* 0x0001000062627824 */ /* 0x000fe200078e00ff */
[C---:B------:R-:W-:Y:S01]  /*3280*/  F2FP.SATFINITE.E4M3.F32.PACK_AB_MERGE_C R11, R151.reuse, R71, RZ ;  /* 0x00000047970b723e */ /* 0x040fe200048070ff */
[----:B------:R-:W-:Y:S01]  /*3290*/  FADD R26, R26, R35 ;  /* 0x000000231a1a7221 */ /* 0x000fe20000000000 */
[C---:B------:R-:W-:Y:S01]  /*32a0*/  F2FP.SATFINITE.E4M3.F32.PACK_AB_MERGE_C R5, R151.reuse, R75, RZ ;  /* 0x0000004b9705723e */ /* 0x040fe200048070ff */
[----:B------:R-:W-:Y:S01]  /*32b0*/  IMAD.U32 R35, R70, 0x10000, RZ ;  /* 0x0001000046237824 */ /* 0x000fe200078e00ff */
        /* <DEDUP_REMOVED lines=10> */
[----:B------:R-:W-:Y:S01]  /*3360*/  LOP3.LUT R24, R55, 0xffff, RZ, 0xc0, !PT ;  /* 0x0000ffff37187812 */ /* 0x000fe200078ec0ff */
[----:B------:R-:W-:Y:S01]  /*3370*/  IMAD.U32 R19, R48, 0x10000, RZ ;  /* 0x0001000030137824 */ /* 0x000fe200078e00ff */
[----:B------:R-:W-:Y:S01]  /*3380*/  LOP3.LUT R13, R13, 0xffff, RZ, 0xc0, !PT ;  /* 0x0000ffff0d0d7812 */ /* 0x000fe200078ec0ff */
[----:B------:R-:W-:Y:S01]  /*3390*/  FADD R15, R15, R18 ;  /* 0x000000120f0f7221 */ /* 0x000fe20000000000 */
[----:B------:R-:W-:Y:S01]  /*33a0*/  FADD R18, R16, R27 ;  /* 0x0000001b10127221 */ /* 0x000fe20000000000 */
[----:B------:R-:W-:Y:S01]  /*33b0*/  PRMT R24, R24, 0x7604, R53 ;  /* 0x0000760418187816 */ /* 0x000fe20000000035 */
[----:B------:R-:W-:Y:S01]  /*33c0*/  FADD R16, R23, R28 ;  /* 0x0000001c17107221 */ /* 0x000fe20000000000 */
[----:B------:R-:W-:Y:S01]  /*33d0*/  LOP3.LUT R62, R62, 0xffff, RZ, 0xc0, !PT ;  /* 0x0000ffff3e3e7812 */ /* 0x000fe200078ec0ff */
[----:B------:R-:W-:Y:S01]  /*33e0*/  FADD R17, R17, R18 ;  /* 0x0000001211117221 */ /* 0x000fe20000000000 */
[----:B------:R-:W-:Y:S01]  /*33f0*/  IMAD.SHL.U32 R18, R57, 0x1000000, RZ ;  /* 0x0100000039127824 */ /* 0x000fe200078e00ff */
[----:B------:R-:W-:Y:S01]  /*3400*/  LOP3.LUT R21, R24, 0xff0000, R21, 0xf8, !PT ;  /* 0x00ff000018157812 */ /* 0x000fe200078ef815 */
[----:B------:R-:W-:Y:S01]  /*3410*/  IMAD.U32 R41, R78, 0x10000, RZ ;  /* 0x000100004e297824 */ /* 0x000fe200078e00ff */
[----:B------:R-:W-:Y:S01]  /*3420*/  LOP3.LUT R98, R101, 0xff0000, R98, 0xf8, !PT ;  /* 0x00ff000065627812 */ /* 0x000fe200078ef862 */
[----:B------:R-:W-:Y:S01]  /*3430*/  FADD R30, R30, R43 ;  /* 0x0000002b1e1e7221 */ /* 0x000fe20000000000 */
[----:B------:R-:W-:Y:S01]  /*3440*/  LOP3.LUT R18, R21, R18, RZ, 0xfc, !PT ;  /* 0x0000001215127212 */ /* 0x000fe200078efcff */
[----:B------:R-:W-:Y:S01]  /*3450*/  FADD R22, R22, R45 ;  /* 0x0000002d16167221 */ /* 0x000fe20000000000 */
[----:B------:R-:W-:Y:S01]  /*3460*/  LOP3.LUT R21, R14, 0xffff, RZ, 0xc0, !PT ;  /* 0x0000ffff0e157812 */ /* 0x000fe200078ec0ff */
[----:B------:R-:W-:Y:S01]  /*3470*/  IMAD.SHL.U32 R14, R13, 0x1000000, RZ ;  /* 0x010000000d0e7824 */ /* 0x000fe200078e00ff */
[----:B------:R-:W-:Y:S01]  /*3480*/  LOP3.LUT R11, R11, 0xffff, RZ, 0xc0, !PT ;  /* 0x0000ffff0b0b7812 */ /* 0x000fe200078ec0ff */
[----:B------:R-:W-:Y:S01]  /*3490*/  IMAD.SHL.U32 R13, R62, 0x1000000, RZ ;  /* 0x010000003e0d7824 */ /* 0x000fe200078e00ff */
[----:B------:R-:W-:Y:S01]  /*34a0*/  LOP3.LUT R36, R97, 0xffff, RZ, 0xc0, !PT ;  /* 0x0000ffff61247812 */ /* 0x000fe200078ec0ff */
[----:B------:R-:W-:Y:S01]  /*34b0*/  IMAD.U32 R27, R92, 0x10000, RZ ;  /* 0x000100005c1b7824 */ /* 0x000fe200078e00ff */
[----:B------:R-:W-:Y:S01]  /*34c0*/  LOP3.LUT R20, R51, 0xffff, RZ, 0xc0, !PT ;  /* 0x0000ffff33147812 */ /* 0x000fe200078ec0ff */
[----:B------:R-:W-:Y:S01]  /*34d0*/  IMAD.U32 R96, R96, 0x10000, RZ ;  /* 0x0001000060607824 */ /* 0x000fe200078e00ff */
[----:B------:R-:W-:Y:S01]  /*34e0*/  LOP3.LUT R98, R98, R13, RZ, 0xfc, !PT ;  /* 0x0000000d62627212 */ /* 0x000fe200078efcff */
[----:B------:R-:W-:Y:S01]  /*34f0*/  IMAD.U32 R54, R54, 0x10000, RZ ;  /* 0x0001000036367824 */ /* 0x000fe200078e00ff */
[----:B------:R-:W-:Y:S01]  /*3500*/  LOP3.LUT R13, R9, 0xffff, RZ, 0xc0, !PT ;  /* 0x0000ffff090d7812 */ /* 0x000fe200078ec0ff */
[----:B------:R-:W-:Y:S01]  /*3510*/  IMAD.SHL.U32 R9, R8, 0x1000000, RZ ;  /* 0x0100000008097824 */ /* 0x000fe200078e00ff */
[----:B------:R-:W-:Y:S01]  /*3520*/  LOP3.LUT R35, R68, 0xff0000, R35, 0xf8, !PT ;  /* 0x00ff000044237812 */ /* 0x000fe200078ef823 */
[----:B------:R-:W-:Y:S01]  /*3530*/  IMAD.SHL.U32 R8, R11, 0x1000000, RZ ;  /* 0x010000000b087824 */ /* 0x000fe200078e00ff */
[----:B------:R-:W-:Y:S01]  /*3540*/  LOP3.LUT R83, R83, 0xff, RZ, 0xc0, !PT ;  /* 0x000000ff53537812 */ /* 0x000fe200078ec0ff */
[----:B------:R-:W-:Y:S01]  /*3550*/  IMAD.U32 R43, R82, 0x10000, RZ ;  /* 0x00010000522b7824 */ /* 0x000fe200078e00ff */
[----:B------:R-:W-:Y:S01]  /*3560*/  LOP3.LUT R28, R85, 0xffff, RZ, 0xc0, !PT ;  /* 0x0000ffff551c7812 */ /* 0x000fe200078ec0ff */
[----:B------:R-:W-:Y:S01]  /*3570*/  IMAD.U32 R45, R86, 0x10000, RZ ;  /* 0x00010000562d7824 */ /* 0x000fe200078e00ff */
[----:B------:R-:W-:Y:S01]  /*3580*/  LOP3.LUT R32, R89, 0xffff, RZ, 0xc0, !PT ;  /* 0x0000ffff59207812 */ /* 0x000fe200078ec0ff */
[----:B------:R-:W-:Y:S01]  /*3590*/  IMAD.SHL.U32 R21, R21, 0x1000000, RZ ;  /* 0x0100000015157824 */ /* 0x000fe200078e00ff */
[----:B------:R-:W-:Y:S01]  /*35a0*/  LOP3.LUT R52, R52, 0xffff, RZ, 0xc0, !PT ;  /* 0x0000ffff34347812 */ /* 0x000fe200078ec0ff */
[----:B------:R-:W-:Y:S01]  /*35b0*/  IMAD.SHL.U32 R13, R13, 0x1000000, RZ ;  /* 0x010000000d0d7824 */ /* 0x000fe200078e00ff */
[----:B------:R-:W-:Y:S01]  /*35c0*/  PRMT R36, R36, 0x7604, R95 ;  /* 0x0000760424247816 */ /* 0x000fe2000000005f */
[----:B------:R-:W-:Y:S01]  /*35d0*/  FADD R37, R37, R46 ;  /* 0x0000002e25257221 */ /* 0x000fe20000000000 */
[----:B------:R-:W-:Y:S01]  /*35e0*/  LOP3.LUT R77, R77, 0xffff, RZ, 0xc0, !PT ;  /* 0x0000ffff4d4d7812 */ /* 0x000fe200078ec0ff */
[----:B------:R-:W-:Y:S01]  /*35f0*/  IMAD.SHL.U32 R52, R52, 0x1000000, RZ ;  /* 0x0100000034347824 */ /* 0x000fe200078e00ff */
[----:B------:R-:W-:Y:S01]  /*3600*/  PRMT R20, R20, 0x7604, R49 ;  /* 0x0000760414147816 */ /* 0x000fe20000000031 */
[----:B------:R-:W-:Y:S01]  /*3610*/  FADD R38, R38, R47 ;  /* 0x0000002f26267221 */ /* 0x000fe20000000000 */
[----:B------:R-:W-:Y:S01]  /*3620*/  LOP3.LUT R34, R93, 0xffff, RZ, 0xc0, !PT ;  /* 0x0000ffff5d227812 */ /* 0x000fe200078ec0ff */
[----:B------:R-:W-:Y:S01]  /*3630*/  FADD R37, R30, R37 ;  /* 0x000000251e257221 */ /* 0x000fe20000000000 */
[----:B------:R-:W-:Y:S01]  /*3640*/  LOP3.LUT R72, R72, 0xff, RZ, 0xc0, !PT ;  /* 0x000000ff48487812 */ /* 0x000fe200078ec0ff */
[----:B------:R-:W-:Y:S01]  /*3650*/  FADD R33, R33, R38 ;  /* 0x0000002621217221 */ /* 0x000fe20000000000 */
[----:B------:R-:W-:Y:S01]  /*3660*/  LOP3.LUT R35, R35, R8, RZ, 0xfc, !PT ;  /* 0x0000000823237212 */ /* 0x000fe200078efcff */
[----:B------:R-:W-:Y:S01]  /*3670*/  FADD R16, R15, R16 ;  /* 0x000000100f107221 */ /* 0x000fe20000000000 */
[----:B------:R-:W-:Y:S01]  /*3680*/  LOP3.LUT R81, R81, 0xffff, RZ, 0xc0, !PT ;  /* 0x0000ffff51517812 */ /* 0x000fe200078ec0ff */
[----:B------:R-:W-:Y:S01]  /*3690*/  FADD R22, R22, R37 ;  /* 0x0000002516167221 */ /* 0x000fe20000000000 */
[----:B------:R-:W-:Y:S01]  /*36a0*/  LOP3.LUT R84, R84, 0xff, RZ, 0xc0, !PT ;  /* 0x000000ff54547812 */ /* 0x000fe200078ec0ff */
[----:B------:R-:W-:Y:S01]  /*36b0*/  FADD R33, R26, R33 ;  /* 0x000000211a217221 */ /* 0x000fe20000000000 */
[----:B------:R-:W-:-:S02]  /*36c0*/  LOP3.LUT R8, R6, 0xffff, RZ, 0xc0, !PT ;  /* 0x0000ffff06087812 */ /* 0x000fc400078ec0ff */
[----:B------:R-:W-:Y:S02]  /*36d0*/  PRMT R28, R28, 0x7604, R83 ;  /* 0x000076041c1c7816 */ /* 0x000fe40000000053 */
[----:B------:R-:W-:Y:S01]  /*36e0*/  PRMT R32, R32, 0x7604, R87 ;  /* 0x0000760420207816 */ /* 0x000fe20000000057 */
[----:B------:R-:W-:Y:S01]  /*36f0*/  IMAD.SHL.U32 R8, R8, 0x1000000, RZ ;  /* 0x0100000008087824 */ /* 0x000fe200078e00ff */
[----:B------:R-:W-:Y:S02]  /*3700*/  SHF.L.U32 R23, R88, 0x10, RZ ;  /* 0x0000001058177819 */ /* 0x000fe400000006ff */
[----:B------:R-:W-:Y:S02]  /*3710*/  LOP3.LUT R5, R5, 0xffff, RZ, 0xc0, !PT ;  /* 0x0000ffff05057812 */ /* 0x000fe400078ec0ff */
[----:B------:R-:W-:Y:S02]  /*3720*/  PRMT R76, R77, 0x7604, R76 ;  /* 0x000076044d4c7816 */ /* 0x000fe4000000004c */
[----:B------:R-:W-:Y:S01]  /*3730*/  LOP3.LUT R29, R36, 0xff0000, R29, 0xf8, !PT ;  /* 0x00ff0000241d7812 */ /* 0x000fe200078ef81d */
[----:B------:R-:W-:Y:S01]  /*3740*/  IMAD.SHL.U32 R6, R5, 0x1000000, RZ ;  /* 0x0100000005067824 */ /* 0x000fe200078e00ff */
[----:B------:R-:W-:Y:S01]  /*3750*/  LOP3.LUT R7, R7, 0xffff, RZ, 0xc0, !PT ;  /* 0x0000ffff07077812 */ /* 0x000fe200078ec0ff */
[----:B------:R-:W-:Y:S01]  /*3760*/  IMAD.MOV.U32 R5, RZ, RZ, 0x3021 ;  /* 0x00003021ff057424 */ /* 0x000fe200078e00ff */
[----:B------:R-:W-:-:S02]  /*3770*/  LOP3.LUT R151, R151, 0xffff, RZ, 0xc0, !PT ;  /* 0x0000ffff97977812 */ /* 0x000fc400078ec0ff */
[----:B------:R-:W-:Y:S02]  /*3780*/  PRMT R34, R34, 0x7604, R91 ;  /* 0x0000760422227816 */ /* 0x000fe4000000005b */
[----:B------:R-:W-:Y:S01]  /*3790*/  PRMT R72, R73, 0x7604, R72 ;  /* 0x0000760449487816 */ /* 0x000fe20000000048 */
[----:B------:R-:W-:Y:S01]  /*37a0*/  IMAD.SHL.U32 R24, R151, 0x1000000, RZ ;  /* 0x0100000097187824 */ /* 0x000fe200078e00ff */
[----:B------:R-:W-:Y:S01]  /*37b0*/  LOP3.LUT R19, R20, 0xff0000, R19, 0xf8, !PT ;  /* 0x00ff000014137812 */ /* 0x000fe200078ef813 */
[----:B------:R-:W-:Y:S01]  /*37c0*/  IMAD.SHL.U32 R20, R61, 0x1000000, RZ ;  /* 0x010000003d147824 */ /* 0x000fe200078e00ff */
[----:B------:R-:W-:Y:S02]  /*37d0*/  SHF.L.U32 R31, R66, 0x10, RZ ;  /* 0x00000010421f7819 */ /* 0x000fe400000006ff */
[----:B------:R-:W-:Y:S02]  /*37e0*/  PRMT R80, R81, 0x7604, R80 ;  /* 0x0000760451507816 */ /* 0x000fe40000000050 */
[----:B------:R-:W-:-:S02]  /*37f0*/  PRMT R84, R107, 0x7604, R84 ;  /* 0x000076046b547816 */ /* 0x000fc40000000054 */
[----:B------:R-:W-:Y:S02]  /*3800*/  LOP3.LUT R23, R28, 0xff0000, R23, 0xf8, !PT ;  /* 0x00ff00001c177812 */ /* 0x000fe400078ef817 */
[----:B------:R-:W-:Y:S02]  /*3810*/  LOP3.LUT R25, R32, 0xff0000, R25, 0xf8, !PT ;  /* 0x00ff000020197812 */ /* 0x000fe400078ef819 */
[----:B------:R-:W-:Y:S02]  /*3820*/  LOP3.LUT R41, R76, 0xff0000, R41, 0xf8, !PT ;  /* 0x00ff00004c297812 */ /* 0x000fe400078ef829 */
[----:B------:R-:W-:Y:S01]  /*3830*/  LOP3.LUT R29, R29, R14, RZ, 0xfc, !PT ;  /* 0x0000000e1d1d7212 */ /* 0x000fe200078efcff */
[----:B------:R-:W-:Y:S01]  /*3840*/  IMAD.SHL.U32 R14, R7, 0x1000000, RZ ;  /* 0x01000000070e7824 */ /* 0x000fe200078e00ff */
[----:B------:R-:W-:Y:S02]  /*3850*/  LOP3.LUT R27, R34, 0xff0000, R27, 0xf8, !PT ;  /* 0x00ff0000221b7812 */ /* 0x000fe400078ef81b */
[----:B------:R-:W-:-:S02]  /*3860*/  LOP3.LUT R31, R64, 0xff0000, R31, 0xf8, !PT ;  /* 0x00ff0000401f7812 */ /* 0x000fc400078ef81f */
[----:B------:R-:W-:Y:S02]  /*3870*/  LOP3.LUT R39, R72, 0xff0000, R39, 0xf8, !PT ;  /* 0x00ff000048277812 */ /* 0x000fe400078ef827 */
[----:B------:R-:W-:Y:S02]  /*3880*/  LOP3.LUT R19, R19, R52, RZ, 0xfc, !PT ;  /* 0x0000003413137212 */ /* 0x000fe400078efcff */
[----:B------:R-:W-:Y:S02]  /*3890*/  LOP3.LUT R96, R99, 0xff0000, R96, 0xf8, !PT ;  /* 0x00ff000063607812 */ /* 0x000fe400078ef860 */
[----:B------:R-:W-:Y:S02]  /*38a0*/  LOP3.LUT R50, R103, 0xff0000, R50, 0xf8, !PT ;  /* 0x00ff000067327812 */ /* 0x000fe400078ef832 */
[----:B------:R-:W-:Y:S02]  /*38b0*/  LOP3.LUT R54, R105, 0xff0000, R54, 0xf8, !PT ;  /* 0x00ff000069367812 */ /* 0x000fe400078ef836 */
[----:B------:R-:W-:-:S02]  /*38c0*/  LOP3.LUT R43, R80, 0xff0000, R43, 0xf8, !PT ;  /* 0x00ff0000502b7812 */ /* 0x000fc400078ef82b */
[----:B------:R-:W-:Y:S02]  /*38d0*/  LOP3.LUT R45, R84, 0xff0000, R45, 0xf8, !PT ;  /* 0x00ff0000542d7812 */ /* 0x000fe400078ef82d */
[----:B------:R-:W-:Y:S02]  /*38e0*/  LOP3.LUT R23, R23, R60, RZ, 0xfc, !PT ;  /* 0x0000003c17177212 */ /* 0x000fe400078efcff */
[----:B------:R-:W-:Y:S02]  /*38f0*/  LOP3.LUT R20, R25, R20, RZ, 0xfc, !PT ;  /* 0x0000001419147212 */ /* 0x000fe400078efcff */
[----:B------:R-:W-:Y:S02]  /*3900*/  MOV R7, 0x2130 ;  /* 0x0000213000077802 */ /* 0x000fe40000000f00 */
[----:B------:R-:W-:Y:S02]  /*3910*/  LOP3.LUT R41, R41, R8, RZ, 0xfc, !PT ;  /* 0x0000000829297212 */ /* 0x000fe400078efcff */
[----:B------:R-:W-:-:S02]  /*3920*/  LOP3.LUT R12, R27, R12, RZ, 0xfc, !PT ;  /* 0x0000000c1b0c7212 */ /* 0x000fc400078efcff */
[----:B------:R-:W-:Y:S02]  /*3930*/  LOP3.LUT R10, R31, R10, RZ, 0xfc, !PT ;  /* 0x0000000a1f0a7212 */ /* 0x000fe400078efcff */
[----:B------:R-:W-:Y:S02]  /*3940*/  LOP3.LUT R6, R39, R6, RZ, 0xfc, !PT ;  /* 0x0000000627067212 */ /* 0x000fe400078efcff */
[----:B------:R-:W-:Y:S02]  /*3950*/  SEL R8, R18, R19, P4 ;  /* 0x0000001312087207 */ /* 0x000fe40002000000 */
[----:B------:R-:W-:Y:S02]  /*3960*/  LOP3.LUT R21, R96, R21, RZ, 0xfc, !PT ;  /* 0x0000001560157212 */ /* 0x000fe400078efcff */
[----:B------:R-:W-:Y:S02]  /*3970*/  LOP3.LUT R9, R50, R9, RZ, 0xfc, !PT ;  /* 0x0000000932097212 */ /* 0x000fe400078efcff */
[----:B------:R-:W-:-:S02]  /*3980*/  LOP3.LUT R54, R54, R13, RZ, 0xfc, !PT ;  /* 0x0000000d36367212 */ /* 0x000fc400078efcff */
[----:B------:R-:W-:Y:S02]  /*3990*/  LOP3.LUT R14, R43, R14, RZ, 0xfc, !PT ;  /* 0x0000000e2b0e7212 */ /* 0x000fe400078efcff */
[----:B------:R-:W-:Y:S02]  /*39a0*/  LOP3.LUT R45, R45, R24, RZ, 0xfc, !PT ;  /* 0x000000182d2d7212 */ /* 0x000fe400078efcff */
[----:B------:R-:W-:Y:S02]  /*39b0*/  SEL R19, R19, R18, P4 ;  /* 0x0000001213137207 */ /* 0x000fe40002000000 */
[----:B------:R-:W-:Y:S02]  /*39c0*/  SEL R18, R20, R23, P4 ;  /* 0x0000001714127207 */ /* 0x000fe40002000000 */
[-C--:B------:R-:W-:Y:S02]  /*39d0*/  SHF.R.U32.HI R5, RZ, R0.reuse, R5 ;  /* 0x00000000ff057219 */ /* 0x080fe40000011605 */
[----:B------:R-:W-:-:S02]  /*39e0*/  SHF.R.U32.HI R7, RZ, R0, R7 ;  /* 0x00000000ff077219 */ /* 0x000fc40000011607 */
[----:B------:R-:W-:Y:S02]  /*39f0*/  SEL R23, R23, R20, P4 ;  /* 0x0000001417177207 */ /* 0x000fe40002000000 */
[----:B------:R-:W-:Y:S02]  /*3a00*/  SEL R20, R29, R12, P4 ;  /* 0x0000000c1d147207 */ /* 0x000fe40002000000 */
[----:B------:R-:W-:Y:S02]  /*3a10*/  SEL R30, R35, R10, P4 ;  /* 0x0000000a231e7207 */ /* 0x000fe40002000000 */
[----:B------:R-:W-:Y:S02]  /*3a20*/  SEL R36, R41, R6, P4 ;  /* 0x0000000629247207 */ /* 0x000fe40002000000 */
[----:B------:R-:W-:Y:S02]  /*3a30*/  SEL R29, R12, R29, P4 ;  /* 0x0000001d0c1d7207 */ /* 0x000fe40002000000 */
[----:B------:R-:W-:-:S02]  /*3a40*/  SEL R24, R98, R21, P4 ;  /* 0x0000001562187207 */ /* 0x000fc40002000000 */
[----:B------:R-:W-:Y:S02]  /*3a50*/  SEL R28, R54, R9, P4 ;  /* 0x00000009361c7207 */ /* 0x000fe40002000000 */
[----:B------:R-:W-:Y:S02]  /*3a60*/  SEL R13, R9, R54, P4 ;  /* 0x00000036090d7207 */ /* 0x000fe40002000000 */
[----:B------:R-:W-:Y:S02]  /*3a70*/  SEL R35, R10, R35, P4 ;  /* 0x000000230a237207 */ /* 0x000fe40002000000 */
[----:B------:R-:W-:Y:S01]  /*3a80*/  SEL R41, R6, R41, P4 ;  /* 0x0000002906297207 */ /* 0x000fe20002000000 */
[----:B------:R-:W-:Y:S01]  /*3a90*/  IMAD.MOV.U32 R6, RZ, RZ, 0x3276 ;  /* 0x00003276ff067424 */ /* 0x000fe200078e00ff */
[----:B------:R-:W-:Y:S02]  /*3aa0*/  SEL R38, R45, R14, P4 ;  /* 0x0000000e2d267207 */ /* 0x000fe40002000000 */
[----:B------:R-:W-:-:S02]  /*3ab0*/  SEL R21, R21, R98, P4 ;  /* 0x0000006215157207 */ /* 0x000fc40002000000 */
[----:B------:R-:W-:Y:S01]  /*3ac0*/  LOP3.LUT R9, R5, 0xf, RZ, 0xc0, !PT ;  /* 0x0000000f05097812 */ /* 0x000fe200078ec0ff */
[----:B------:R-:W-:Y:S01]  /*3ad0*/  IMAD.MOV.U32 R5, RZ, RZ, 0x1054 ;  /* 0x00001054ff057424 */ /* 0x000fe200078e00ff */
[----:B------:R-:W-:Y:S01]  /*3ae0*/  LOP3.LUT R10, R7, 0xf, RZ, 0xc0, !PT ;  /* 0x0000000f070a7812 */ /* 0x000fe200078ec0ff */
[----:B------:R-:W-:Y:S01]  /*3af0*/  FADD R7, R17, R16 ;  /* 0x0000001011077221 */ /* 0x000fe20000000000 */
[----:B------:R-:W-:Y:S01]  /*3b00*/  SEL R45, R14, R45, P4 ;  /* 0x0000002d0e2d7207 */ /* 0x000fe20002000000 */
[----:B------:R1:W-:Y:S01]  /*3b10*/  SHFL.IDX PT, R25, R8, R9, 0x1c1f ;  /* 0x001c1f0908197589 */ /* 0x0003e200000e0000 */
[----:B------:R-:W-:Y:S02]  /*3b20*/  SEL R5, R5, 0x5410, P4 ;  /* 0x0000541005057807 */ /* 0x000fe40002000000 */
[----:B------:R-:W-:Y:S01]  /*3b30*/  SEL R6, R6, 0x7632, P4 ;  /* 0x0000763206067807 */ /* 0x000fe20002000000 */
[----:B------:R-:W2:Y:S04]  /*3b40*/  SHFL.IDX PT, R12, R19, R10, 0x1c1f ;  /* 0x001c1f0a130c7589 */ /* 0x000ea800000e0000 */
[----:B------:R-:W-:Y:S01]  /*3b50*/  SHFL.IDX PT, R20, R20, R9, 0x1c1f ;  /* 0x001c1f0914147589 */ /* 0x000fe200000e0000 */
[----:B-1----:R-:W-:-:S03]  /*3b60*/  FADD R8, R22, R33 ;  /* 0x0000002116087221 */ /* 0x002fc60000000000 */
[----:B------:R-:W1:Y:S04]  /*3b70*/  SHFL.IDX PT, R29, R29, R10, 0x1c1f ;  /* 0x001c1f0a1d1d7589 */ /* 0x000e6800000e0000 */
[----:B------:R2:W-:Y:S04]  /*3b80*/  SHFL.IDX PT, R31, R24, R9, 0x1c1f ;  /* 0x001c1f09181f7589 */ /* 0x0005e800000e0000 */
[----:B------:R-:W-:Y:S04]  /*3b90*/  SHFL.IDX PT, R14, R21, R10, 0x1c1f ;  /* 0x001c1f0a150e7589 */ /* 0x000fe800000e0000 */
[----:B------:R-:W-:Y:S04]  /*3ba0*/  SHFL.IDX PT, R36, R36, R9, 0x1c1f ;  /* 0x001c1f0924247589 */ /* 0x000fe800000e0000 */
[----:B------:R-:W3:Y:S01]  /*3bb0*/  SHFL.IDX PT, R41, R41, R10, 0x1c1f ;  /* 0x001c1f0a29297589 */ /* 0x000ee200000e0000 */
[----:B--2---:R-:W-:-:S02]  /*3bc0*/  PRMT R24, R25, R5, R12 ;  /* 0x0000000519187216 */ /* 0x004fc4000000000c */
[----:B------:R-:W-:Y:S01]  /*3bd0*/  PRMT R25, R25, R6, R12 ;  /* 0x0000000619197216 */ /* 0x000fe2000000000c */
[----:B------:R-:W-:Y:S04]  /*3be0*/  SHFL.IDX PT, R18, R18, R9, 0x1c1f ;  /* 0x001c1f0912127589 */ /* 0x000fe800000e0000 */
[----:B------:R-:W2:Y:S04]  /*3bf0*/  SHFL.IDX PT, R23, R23, R10, 0x1c1f ;  /* 0x001c1f0a17177589 */ /* 0x000ea800000e0000 */
[----:B------:R1:W-:Y:S04]  /*3c00*/  SHFL.IDX PT, R11, R28, R9, 0x1c1f ;  /* 0x001c1f091c0b7589 */ /* 0x0003e800000e0000 */
[----:B------:R-:W4:Y:S04]  /*3c10*/  SHFL.IDX PT, R32, R13, R10, 0x1c1f ;  /* 0x001c1f0a0d207589 */ /* 0x000f2800000e0000 */
[----:B------:R5:W-:Y:S01]  /*3c20*/  SHFL.IDX PT, R34, R30, R9, 0x1c1f ;  /* 0x001c1f091e227589 */ /* 0x000be200000e0000 */
[----:B-1----:R-:W-:-:S03]  /*3c30*/  PRMT R28, R20, R5, R29 ;  /* 0x00000005141c7216 */ /* 0x002fc6000000001d */
[----:B------:R-:W1:Y:S01]  /*3c40*/  SHFL.IDX PT, R35, R35, R10, 0x1c1f ;  /* 0x001c1f0a23237589 */ /* 0x000e6200000e0000 */
[-C--:B---3--:R-:W-:Y:S02]  /*3c50*/  PRMT R40, R36, R5.reuse, R41 ;  /* 0x0000000524287216 */ /* 0x088fe40000000029 */
[-C--:B------:R-:W-:Y:S01]  /*3c60*/  PRMT R29, R20, R6.reuse, R29 ;  /* 0x00000006141d7216 */ /* 0x080fe2000000001d */
[----:B------:R-:W-:Y:S01]  /*3c70*/  SHFL.IDX PT, R38, R38, R9, 0x1c1f ;  /* 0x001c1f0926267589 */ /* 0x000fe200000e0000 */
[-C--:B------:R-:W-:Y:S02]  /*3c80*/  PRMT R41, R36, R6.reuse, R41 ;  /* 0x0000000624297216 */ /* 0x080fe40000000029 */
[-C--:B-----5:R-:W-:Y:S01]  /*3c90*/  PRMT R30, R31, R5.reuse, R14 ;  /* 0x000000051f1e7216 */ /* 0x0a0fe2000000000e */
[----:B------:R-:W3:Y:S01]  /*3ca0*/  SHFL.IDX PT, R45, R45, R10, 0x1c1f ;  /* 0x001c1f0a2d2d7589 */ /* 0x000ee200000e0000 */
[C-C-:B--2---:R-:W-:Y:S02]  /*3cb0*/  PRMT R26, R18.reuse, R5, R23.reuse ;  /* 0x00000005121a7216 */ /* 0x144fe40000000017 */
[----:B------:R-:W-:-:S02]  /*3cc0*/  PRMT R27, R18, R6, R23 ;  /* 0x00000006121b7216 */ /* 0x000fc40000000017 */
[-C--:B------:R-:W-:Y:S02]  /*3cd0*/  PRMT R31, R31, R6.reuse, R14 ;  /* 0x000000061f1f7216 */ /* 0x080fe4000000000e */
[CCC-:B----4-:R-:W-:Y:S02]  /*3ce0*/  PRMT R48, R11.reuse, R5.reuse, R32.reuse ;  /* 0x000000050b307216 */ /* 0x1d0fe40000000020 */
[-C--:B------:R-:W-:Y:S02]  /*3cf0*/  PRMT R49, R11, R6.reuse, R32 ;  /* 0x000000060b317216 */ /* 0x080fe40000000020 */
[CCC-:B-1----:R-:W-:Y:S02]  /*3d00*/  PRMT R50, R34.reuse, R5.reuse, R35.reuse ;  /* 0x0000000522327216 */ /* 0x1c2fe40000000023 */
[----:B------:R-:W-:Y:S02]  /*3d10*/  PRMT R51, R34, R6, R35 ;  /* 0x0000000622337216 */ /* 0x000fe40000000023 */
[----:B---3--:R-:W-:-:S02]  /*3d20*/  PRMT R42, R38, R5, R45 ;  /* 0x00000005262a7216 */ /* 0x008fc4000000002d */
[----:B------:R-:W-:Y:S01]  /*3d30*/  PRMT R43, R38, R6, R45 ;  /* 0x00000006262b7216 */ /* 0x000fe2000000002d */
[----:B------:R-:W-:Y:S06]  /*3d40*/  @!P0 BRA `(.L_x_19) ;  /* 0x0000000000048947 */ /* 0x000fec0003800000 */
[----:B------:R-:W-:Y:S01]  /*3d50*/  BPT.TRAP 0x1 ;  /* 0x000000040000795c */ /* 0x000fe20000300000 */
.L_x_19:
[----:B------:R-:W1:Y:S02]  /*3d60*/  SYNCS.PHASECHK.TRANS64.TRYWAIT P1, [UR36+0x18008], R2 ;  /* 0x01800802ff0075a7 */ /* 0x000e640008020164 */
[----:B-1----:R-:W-:Y:S05]  /*3d70*/  @!P1 BRA `(.L_x_20) ;  /* 0x0000006400689947 */ /* 0x002fea0003800000 */
.L_x_93:
[----:B------:R-:W-:Y:S01]  /*3d80*/  UIADD3 UR10, UR20, 0x400, URZ ;  /* 0x00000400140a7890 */ /* 0x000fe2000fffe03f */
[----:B------:R-:W-:Y:S01]  /*3d90*/  WARPGROUP.ARRIVE ;  /* 0x00000000000079c5 */ /* 0x000fe20000000000 */
[----:B------:R-:W-:-:S07]  /*3da0*/  UMOV UR11, 0x40000040 ;  /* 0x40000040000b7882 */ /* 0x000fce0000000000 */
[----:B------:R-:W-:Y:S01]  /*3db0*/  QGMMA.64x128x32.F32.E4M3.E4M3 R88, R24, gdesc[UR8], RZ, !UPT, gsb0 ;  /* 0x01e0000818587df3 */ /* 0x000fe2000c0008ff */
[----:B------:R-:W-:Y:S01]  /*3dc0*/  UIADD3 UR10, UR20, 0x402, URZ ;  /* 0x00000402140a7890 */ /* 0x000fe2000fffe03f */
[----:B------:R-:W-:Y:S01]  /*3dd0*/  UMOV UR11, 0x40000040 ;  /* 0x40000040000b7882 */ /* 0x000fe20000000000 */
[----:B------:R-:W-:Y:S02]  /*3de0*/  WARPGROUP.DEPBAR.LE gsb0, 0x0 ;  /* 0x00008000000079c5 */ /* 0x000fe40000010000 */
[----:B------:R-:W-:-:S07]  /*3df0*/  WARPGROUP.ARRIVE ;  /* 0x00000000000079c5 */ /* 0x000fce0000000000 */
[----:B------:R-:W-:Y:S01]  /*3e00*/  QGMMA.64x128x32.F32.E4M3.E4M3 R88, R28, gdesc[UR8], R88, gsb0 ;  /* 0x01e000081c587df3 */ /* 0x000fe20008000858 */
        /* <DEDUP_REMOVED lines=9> */
[----:B------:R-:W-:Y:S03]  /*3ea0*/  QGMMA.64x128x32.F32.E4M3.E4M3 R88, R40, gdesc[UR8], R88, gsb0 ;  /* 0x01e0000828587df3 */ /* 0x000fe60008000858 */
[----:B------:R-:W-:Y:S02]  /*3eb0*/  WARPGROUP.DEPBAR.LE gsb0, 0x0 ;  /* 0x00008000000079c5 */ /* 0x000fe40000010000 */
[----:B------:R-:W-:Y:S05]  /*3ec0*/  @!P0 BRA `(.L_x_21) ;  /* 0x0000000000048947 */ /* 0x000fea0003800000 */
[----:B------:R-:W-:Y:S01]  /*3ed0*/  BPT.TRAP 0x1 ;  /* 0x000000040000795c */ /* 0x000fe20000300000 */
.L_x_21:
[----:B------:R-:W-:Y:S02]  /*3ee0*/  UISETP.GT.U32.AND UP0, UPT, UR6, 0x1, UPT ;  /* 0x000000010600788c */ /* 0x000fe4000bf04070 */
[----:B------:R-:W-:-:S04]  /*3ef0*/  UIADD3 UR7, UR36, 0x18028, URZ ;  /* 0x0001802824077890 */ /* 0x000fc8000fffe03f */
[----:B------:R-:W-:Y:S01]  /*3f00*/  PLOP3.LUT P1, PT, PT, PT, UP0, 0x80, 0x0 ;  /* 0x000000000000781c */ /* 0x000fe20003f2f008 */
[----:B------:R-:W-:-:S09]  /*3f10*/  UPRMT UR7, URZ, 0x654, UR7 ;  /* 0x000006543f077896 */ /* 0x000fd20008000007 */
[----:B------:R-:W-:Y:S03]  /*3f20*/  SYNCS.ARRIVE.TRANS64.RED.A1T0 RZ, [UR7], RZ ;  /* 0x000000ffffff79a7 */ /* 0x000fe60008100407 */
[----:B------:R-:W-:Y:S05]  /*3f30*/  @P1 BRA `(.L_x_22) ;  /* 0x0000000000041947 */ /* 0x000fea0003800000 */
[----:B------:R-:W-:Y:S01]  /*3f40*/  BPT.TRAP 0x1 ;  /* 0x000000040000795c */ /* 0x000fe20000300000 */
.L_x_22:
[----:B-1----:R-:W1:Y:S02]  /*3f50*/  LDC R2, c[0x0][0x28c] ;  /* 0x0000a300ff027b82 */ /* 0x002e640000000800 */
[----:B-1----:R-:W-:-:S13]  /*3f60*/  ISETP.GE.AND P2, PT, R2, 0x81, PT ;  /* 0x000000810200780c */ /* 0x002fda0003f46270 */
[----:B------:R-:W-:Y:S05]  /*3f70*/  @!P2 BRA `(.L_x_23) ;  /* 0x0000003400e0a947 */ /* 0x000fea0003800000 */
[----:B------:R-:W-:Y:S01]  /*3f80*/  VIADD R2, R2, 0x7f ;  /* 0x0000007f02027836 */ /* 0x000fe20000000000 */
[----:B------:R-:W-:Y:S01]  /*3f90*/  UMOV UR21, 0x2 ;  /* 0x0000000200157882 */ /* 0x000fe20000000000 */
[----:B------:R-:W-:Y:S01]  /*3fa0*/  IMAD.MOV.U32 R13, RZ, RZ, R3 ;  /* 0x000000ffff0d7224 */ /* 0x000fe200078e0003 */
[----:B------:R-:W-:Y:S01]  /*3fb0*/  UMOV UR22, 0x1 ;  /* 0x0000000100167882 */ /* 0x000fe20000000000 */
[----:B------:R-:W-:Y:S01]  /*3fc0*/  IMAD.MOV.U32 R11, RZ, RZ, R4 ;  /* 0x000000ffff0b7224 */ /* 0x000fe200078e0004 */
[----:B------:R-:W-:Y:S01]  /*3fd0*/  SHF.R.S32.HI R9, RZ, 0x1f, R2 ;  /* 0x0000001fff097819 */ /* 0x000fe20000011402 */
[----:B------:R-:W-:-:S03]  /*3fe0*/  ULDC UR23, c[0x0][0x604] ;  /* 0x0001810000177ab9 */ /* 0x000fc60000000800 */
[----:B------:R-:W-:Y:S01]  /*3ff0*/  LEA.HI R2, R9, R2, RZ, 0x7 ;  /* 0x0000000209027211 */ /* 0x000fe200078f38ff */
[----:B------:R-:W-:-:S03]  /*4000*/  IMAD.MOV.U32 R9, RZ, RZ, RZ ;  /* 0x000000ffff097224 */ /* 0x000fc600078e00ff */
[----:B------:R-:W-:-:S07]  /*4010*/  SHF.R.S32.HI R2, RZ, 0x7, R2 ;  /* 0x00000007ff027819 */ /* 0x000fce0000011402 */
.L_x_34:
[----:B------:R-:W-:-:S13]  /*4020*/  PLOP3.LUT P3, PT, PT, PT, UP1, 0x80, 0x0 ;  /* 0x000000000000781c */ /* 0x000fda0003f6f018 */
[----:B-1----:R-:W-:Y:S05]  /*4030*/  @!P3 BRA `(.L_x_24) ;  /* 0x000000000004b947 */ /* 0x002fea0003800000 */
[----:B------:R-:W-:Y:S01]  /*4040*/  BPT.TRAP 0x1 ;  /* 0x000000040000795c */ /* 0x000fe20000300000 */
.L_x_24:
[----:B------:R-:W-:Y:S01]  /*4050*/  ULEA UR6, UR21, UR36, 0x3 ;  /* 0x0000002415067291 */ /* 0x000fe2000f8e183f */
[----:B------:R-:W-:-:S08]  /*4060*/  SHF.L.U32 R3, R9, 0x1f, RZ ;  /* 0x0000001f09037819 */ /* 0x000fd000000006ff */
[----:B------:R-:W1:Y:S02]  /*4070*/  SYNCS.PHASECHK.TRANS64.TRYWAIT P2, [UR6+0x18000], R3 ;  /* 0x01800003ff0075a7 */ /* 0x000e640008040146 */
[----:B-1----:R-:W-:Y:S05]  /*4080*/  @!P2 BRA `(.L_x_25) ;  /* 0x0000006000bca947 */ /* 0x002fea0003800000 */
.L_x_94:
[----:B------:R-:W-:Y:S01]  /*4090*/  ULEA UR6, UR21, UR20, 0xa ;  /* 0x0000001415067291 */ /* 0x000fe2000f8e503f */
[----:B------:R-:W-:Y:S01]  /*40a0*/  WARPGROUP.ARRIVE ;  /* 0x00000000000079c5 */ /* 0x000fe20000000000 */
[----:B------:R-:W-:Y:S01]  /*40b0*/  UMOV UR7, 0x40000040 ;  /* 0x4000004000077882 */ /* 0x000fe20000000000 */
[----:B------:R-:W-:Y:S01]  /*40c0*/  UMOV UR11, 0x40000040 ;  /* 0x40000040000b7882 */ /* 0x000fe20000000000 */
[----:B------:R-:W-:Y:S02]  /*40d0*/  UIADD3 UR10, UR6, 0x2, URZ ;  /* 0x00000002060a7890 */ /* 0x000fe4000fffe03f */
[----:B------:R-:W-:Y:S01]  /*40e0*/  UIADD3 UR14, UR6, 0x4, URZ ;  /* 0x00000004060e7890 */ /* 0x000fe2000fffe03f */
[----:B------:R-:W-:Y:S02]  /*40f0*/  UMOV UR15, 0x40000040 ;  /* 0x40000040000f7882 */ /* 0x000fe40000000000 */
[----:B------:R-:W-:Y:S01]  /*4100*/  QGMMA.64x128x32.F32.E4M3.E4M3 R24, gdesc[UR4], RZ, !UPT, gsb0 ;  /* 0x01e00000041879f3 */ /* 0x000fe2000c0008ff */
[----:B------:R-:W-:Y:S01]  /*4110*/  UIADD3 UR18, UR6, 0x6, URZ ;  /* 0x0000000606127890 */ /* 0x000fe2000fffe03f */
[----:B------:R-:W-:Y:S01]  /*4120*/  UMOV UR19, 0x40000040 ;  /* 0x4000004000137882 */ /* 0x000fe20000000000 */
[----:B------:R-:W-:-:S04]  /*4130*/  UIADD3 UR21, UR21, 0x1, URZ ;  /* 0x0000000115157890 */ /* 0x000fc8000fffe03f */
[----:B------:R-:W-:-:S04]  /*4140*/  UISETP.NE.AND UP0, UPT, UR21, 0x5, UPT ;  /* 0x000000051500788c */ /* 0x000fc8000bf05270 */
[----:B------:R-:W-:Y:S02]  /*4150*/  USEL UR6, URZ, 0x1, UP0 ;  /* 0x000000013f067887 */ /* 0x000fe40008000000 */
[----:B------:R-:W-:-:S04]  /*4160*/  USEL UR21, UR21, URZ, UP0 ;  /* 0x0000003f15157287 */ /* 0x000fc80008000000 */
[----:B------:R-:W-:Y:S01]  /*4170*/  LOP3.LUT R9, R9, UR6, RZ, 0x3c, !PT ;  /* 0x0000000609097c12 */ /* 0x000fe2000f8e3cff */
        /* <DEDUP_REMOVED lines=10> */
[----:B------:R-:W-:Y:S05]  /*4220*/  @!P3 BRA `(.L_x_26) ;  /* 0x000000000004b947 */ /* 0x000fea0003800000 */
[----:B------:R-:W-:Y:S01]  /*4230*/  BPT.TRAP 0x1 ;  /* 0x000000040000795c */ /* 0x000fe20000300000 */
.L_x_26:
[----:B-1----:R-:W-:Y:S01]  /*4240*/  FMNMX R4, R24, R13, !PT ;  /* 0x0000000d18047209 */ /* 0x002fe20007800000 */
[----:B------:R-:W-:-:S03]  /*4250*/  ULEA UR6, UR21, UR36, 0x3 ;  /* 0x0000002415067291 */ /* 0x000fc6000f8e183f */
        /* <DEDUP_REMOVED lines=31> */
[----:B------:R-:W1:Y:S02]  /*4450*/  SHFL.BFLY PT, R3, R4, 0x1, 0x1f ;  /* 0x0c201f0004037f89 */ /* 0x000e6400000e0000 */
[----:B-1----:R-:W-:Y:S02]  /*4460*/  FMNMX R10, R4, R3, !PT ;  /* 0x00000003040a7209 */ /* 0x002fe40007800000 */
[----:B------:R-:W-:-:S03]  /*4470*/  FMNMX R4, R26, R11, !PT ;  /* 0x0000000b1a047209 */ /* 0x000fc60007800000 */
[----:B------:R-:W1:Y:S01]  /*4480*/  SHFL.BFLY PT, R3, R10, 0x2, 0x1f ;  /* 0x0c401f000a037f89 */ /* 0x000e6200000e0000 */
[----:B------:R-:W-:-:S04]  /*4490*/  FMNMX R21, R27, R4, !PT ;  /* 0x000000041b157209 */ /* 0x000fc80007800000 */
[----:B------:R-:W-:-:S04]  /*44a0*/  FMNMX R4, R30, R21, !PT ;  /* 0x000000151e047209 */ /* 0x000fc80007800000 */
[----:B------:R-:W-:-:S04]  /*44b0*/  FMNMX R23, R31, R4, !PT ;  /* 0x000000041f177209 */ /* 0x000fc80007800000 */
[----:B------:R-:W-:-:S04]  /*44c0*/  FMNMX R4, R34, R23, !PT ;  /* 0x0000001722047209 */ /* 0x000fc80007800000 */
[----:B------:R-:W-:-:S04]  /*44d0*/  FMNMX R23, R35, R4, !PT ;  /* 0x0000000423177209 */ /* 0x000fc80007800000 */
[----:B------:R-:W-:Y:S02]  /*44e0*/  FMNMX R4, R38, R23, !PT ;  /* 0x0000001726047209 */ /* 0x000fe40007800000 */
[----:B-1----:R-:W-:-:S04]  /*44f0*/  FMNMX R3, R10, R3, !PT ;  /* 0x000000030a037209 */ /* 0x002fc80007800000 */
[----:B------:R-:W-:-:S04]  /*4500*/  FSETP.NEU.AND P2, PT, R3, -INF , PT ;  /* 0xff8000000300780b */ /* 0x000fc80003f4d000 */
[----:B------:R-:W-:-:S05]  /*4510*/  FSEL R152, R3, RZ, P2 ;  /* 0x000000ff03987208 */ /* 0x000fca0001000000 */
[C---:B------:R-:W-:Y:S01]  /*4520*/  FMUL R153, R152.reuse, UR23 ;  /* 0x0000001798997c20 */ /* 0x040fe20008400000 */
[----:B------:R-:W-:-:S03]  /*4530*/  FADD R152, -R152, R13 ;  /* 0x0000000d98987221 */ /* 0x000fc60000000100 */
[--C-:B------:R-:W-:Y:S01]  /*4540*/  FFMA R24, R24, UR23, -R153.reuse ;  /* 0x0000001718187c23 */ /* 0x100fe20008000899 */
[----:B------:R-:W-:-:S01]  /*4550*/  FFMA R28, R28, UR23, -R153 ;  /* 0x000000171c1c7c23 */ /* 0x000fc20008000899 */
[--C-:B------:R-:W-:Y:S01]  /*4560*/  FFMA R25, R25, UR23, -R153.reuse ;  /* 0x0000001719197c23 */ /* 0x100fe20008000899 */
[----:B------:R-:W-:-:S01]  /*4570*/  FFMA R29, R29, UR23, -R153 ;  /* 0x000000171d1d7c23 */ /* 0x000fc20008000899 */
[--C-:B------:R-:W-:Y:S01]  /*4580*/  FFMA R16, R32, UR23, -R153.reuse ;  /* 0x0000001720107c23 */ /* 0x100fe20008000899 */
[----:B------:R-:W-:Y:S01]  /*4590*/  FSETP.GEU.AND P5, PT, R24, -126, PT ;  /* 0xc2fc00001800780b */ /* 0x000fe20003fae000 */
[--C-:B------:R-:W-:Y:S01]  /*45a0*/  FFMA R18, R36, UR23, -R153.reuse ;  /* 0x0000001724127c23 */ /* 0x100fe20008000899 */
[----:B------:R-:W-:Y:S01]  /*45b0*/  FSETP.GEU.AND P2, PT, R28, -126, PT ;  /* 0xc2fc00001c00780b */ /* 0x000fe20003f4e000 */
[--C-:B------:R-:W-:Y:S01]  /*45c0*/  FFMA R17, R33, UR23, -R153.reuse ;  /* 0x0000001721117c23 */ /* 0x100fe20008000899 */
[----:B------:R-:W-:Y:S01]  /*45d0*/  FSETP.GEU.AND P6, PT, R25, -126, PT ;  /* 0xc2fc00001900780b */ /* 0x000fe20003fce000 */
[--C-:B------:R-:W-:Y:S01]  /*45e0*/  FFMA R19, R37, UR23, -R153.reuse ;  /* 0x0000001725137c23 */ /* 0x100fe20008000899 */
[----:B------:R-:W-:Y:S01]  /*45f0*/  FSETP.GEU.AND P3, PT, R29, -126, PT ;  /* 0xc2fc00001d00780b */ /* 0x000fe20003f6e000 */
[--C-:B------:R-:W-:Y:S01]  /*4600*/  FFMA R20, R40, UR23, -R153.reuse ;  /* 0x0000001728147c23 */ /* 0x100fe20008000899 */
[----:B------:R-:W-:-:S01]  /*4610*/  FFMA R22, R44, UR23, -R153 ;  /* 0x000000172c167c23 */ /* 0x000fc20008000899 */
[--C-:B------:R-:W-:Y:S01]  /*4620*/  FFMA R21, R41, UR23, -R153.reuse ;  /* 0x0000001729157c23 */ /* 0x100fe20008000899 */
[----:B------:R-:W-:-:S01]  /*4630*/  FFMA R23, R45, UR23, -R153 ;  /* 0x000000172d177c23 */ /* 0x000fc20008000899 */
[--C-:B------:R-:W-:Y:S01]  /*4640*/  FFMA R32, R61, UR23, -R153.reuse ;  /* 0x000000173d207c23 */ /* 0x100fe20008000899 */
[----:B------:R-:W-:-:S01]  /*4650*/  FFMA R68, R68, UR23, -R153 ;  /* 0x0000001744447c23 */ /* 0x000fc20008000899 */
[----:B------:R-:W-:Y:S01]  /*4660*/  @!P5 FMUL R24, R24, 0.5 ;  /* 0x3f0000001818d820 */ /* 0x000fe20000400000 */
[----:B------:R-:W-:-:S01]  /*4670*/  FFMA R36, R65, UR23, -R153 ;  /* 0x0000001741247c23 */ /* 0x000fc20008000899 */
[----:B------:R-:W-:Y:S01]  /*4680*/  @!P2 FMUL R28, R28, 0.5 ;  /* 0x3f0000001c1ca820 */ /* 0x000fe20000400000 */
[----:B------:R-:W-:-:S01]  /*4690*/  FFMA R40, R69, UR23, -R153 ;  /* 0x0000001745287c23 */ /* 0x000fc20008000899 */
[----:B------:R1:W2:Y:S01]  /*46a0*/  MUFU.EX2 R10, R24 ;  /* 0x00000018000a7308 */ /* 0x0002a20000000800 */
[----:B------:R-:W-:Y:S01]  /*46b0*/  @!P6 FMUL R25, R25, 0.5 ;  /* 0x3f0000001919e820 */ /* 0x000fe20000400000 */
[----:B------:R-:W-:Y:S01]  /*46c0*/  @!P3 FMUL R29, R29, 0.5 ;  /* 0x3f0000001d1db820 */ /* 0x000fe20000400000 */
[----:B------:R-:W-:-:S01]  /*46d0*/  FFMA R76, R76, UR23, -R153 ;  /* 0x000000174c4c7c23 */ /* 0x000fc20008000899 */
[--C-:B------:R-:W-:Y:S01]  /*46e0*/  FFMA R72, R72, UR23, -R153.reuse ;  /* 0x0000001748487c23 */ /* 0x100fe20008000899 */
[----:B------:R-:W-:-:S01]  /*46f0*/  FFMA R44, R73, UR23, -R153 ;  /* 0x00000017492c7c23 */ /* 0x000fc20008000899 */
[--C-:B------:R-:W-:Y:S01]  /*4700*/  FFMA R61, R80, UR23, -R153.reuse ;  /* 0x00000017503d7c23 */ /* 0x100fe20008000899 */
[----:B------:R-:W-:-:S01]  /*4710*/  FFMA R84, R84, UR23, -R153 ;  /* 0x0000001754547c23 */ /* 0x000fc20008000899 */
[----:B------:R3:W4:Y:S01]  /*4720*/  MUFU.EX2 R14, R28 ;  /* 0x0000001c000e7308 */ /* 0x0007220000000800 */
[----:B-1----:R-:W-:-:S01]  /*4730*/  FFMA R24, R48, UR23, -R153 ;  /* 0x0000001730187c23 */ /* 0x002fc20008000899 */
[--C-:B------:R-:W-:Y:S01]  /*4740*/  FFMA R48, R77, UR23, -R153.reuse ;  /* 0x000000174d307c23 */ /* 0x100fe20008000899 */
[----:B------:R-:W-:-:S01]  /*4750*/  FFMA R81, R81, UR23, -R153 ;  /* 0x0000001751517c23 */ /* 0x000fc20008000899 */
[----:B------:R-:W-:Y:S01]  /*4760*/  FFMA R85, R85, UR23, -R153 ;  /* 0x0000001755557c23 */ /* 0x000fe20008000899 */
[----:B------:R-:W-:-:S03]  /*4770*/  FMUL R152, R152, UR23 ;  /* 0x0000001798987c20 */ /* 0x000fc60008400000 */
[----:B------:R1:W5:Y:S01]  /*4780*/  MUFU.EX2 R12, R25 ;  /* 0x00000019000c7308 */ /* 0x0003620000000800 */
[----:B--2---:R-:W-:Y:S01]  /*4790*/  @!P5 FMUL R10, R10, R10 ;  /* 0x0000000a0a0ad220 */ /* 0x004fe20000400000 */
[----:B------:R-:W-:Y:S01]  /*47a0*/  FSETP.GEU.AND P5, PT, R16, -126, PT ;  /* 0xc2fc00001000780b */ /* 0x000fe20003fae000 */
[----:B---3--:R-:W-:-:S05]  /*47b0*/  FFMA R28, R52, UR23, -R153 ;  /* 0x00000017341c7c23 */ /* 0x008fca0008000899 */
[----:B------:R-:W2:Y:S01]  /*47c0*/  MUFU.EX2 R15, R29 ;  /* 0x0000001d000f7308 */ /* 0x000ea20000000800 */
[----:B----4-:R-:W-:Y:S01]  /*47d0*/  @!P2 FMUL R14, R14, R14 ;  /* 0x0000000e0e0ea220 */ /* 0x010fe20000400000 */
[----:B------:R-:W-:Y:S02]  /*47e0*/  FSETP.GEU.AND P2, PT, R18, -126, PT ;  /* 0xc2fc00001200780b */ /* 0x000fe40003f4e000 */
[----:B-1----:R-:W-:-:S03]  /*47f0*/  FMNMX R25, R39, R4, !PT ;  /* 0x0000000427197209 */ /* 0x002fc60007800000 */
[----:B------:R-:W-:Y:S01]  /*4800*/  @!P5 FMUL R16, R16, 0.5 ;  /* 0x3f0000001010d820 */ /* 0x000fe20000400000 */
[----:B------:R-:W-:Y:S01]  /*4810*/  FMNMX R4, R42, R25, !PT ;  /* 0x000000192a047209 */ /* 0x000fe20007800000 */
[----:B-----5:R-:W-:Y:S01]  /*4820*/  @!P6 FMUL R12, R12, R12 ;  /* 0x0000000c0c0ce220 */ /* 0x020fe20000400000 */
[----:B------:R-:W-:Y:S02]  /*4830*/  FSETP.GEU.AND P6, PT, R17, -126, PT ;  /* 0xc2fc00001100780b */ /* 0x000fe40003fce000 */
[----:B------:R-:W-:Y:S01]  /*4840*/  FMNMX R25, R43, R4, !PT ;  /* 0x000000042b197209 */ /* 0x000fe20007800000 */
[----:B------:R-:W1:Y:S02]  /*4850*/  MUFU.EX2 R16, R16 ;  /* 0x0000001000107308 */ /* 0x000e640000000800 */
[----:B------:R-:W-:Y:S01]  /*4860*/  @!P2 FMUL R18, R18, 0.5 ;  /* 0x3f0000001212a820 */ /* 0x000fe20000400000 */
[----:B------:R-:W-:Y:S01]  /*4870*/  FMNMX R4, R46, R25, !PT ;  /* 0x000000192e047209 */ /* 0x000fe20007800000 */
[----:B--2---:R-:W-:Y:S01]  /*4880*/  @!P3 FMUL R15, R15, R15 ;  /* 0x0000000f0f0fb220 */ /* 0x004fe20000400000 */
[----:B------:R-:W-:Y:S01]  /*4890*/  FSETP.GEU.AND P3, PT, R19, -126, PT ;  /* 0xc2fc00001300780b */ /* 0x000fe20003f6e000 */
[----:B------:R-:W-:-:S01]  /*48a0*/  FFMA R25, R49, UR23, -R153 ;  /* 0x0000001731197c23 */ /* 0x000fc20008000899 */
[----:B------:R-:W-:Y:S01]  /*48b0*/  FMNMX R29, R47, R4, !PT ;  /* 0x000000042f1d7209 */ /* 0x000fe20007800000 */
[----:B------:R-:W2:Y:S02]  /*48c0*/  MUFU.EX2 R18, R18 ;  /* 0x0000001200127308 */ /* 0x000ea40000000800 */
[----:B------:R-:W-:Y:S01]  /*48d0*/  @!P6 FMUL R17, R17, 0.5 ;  /* 0x3f0000001111e820 */ /* 0x000fe20000400000 */
[----:B------:R-:W-:-:S04]  /*48e0*/  FMNMX R4, R50, R29, !PT ;  /* 0x0000001d32047209 */ /* 0x000fc80007800000 */
[----:B------:R-:W-:Y:S01]  /*48f0*/  FMNMX R29, R51, R4, !PT ;  /* 0x00000004331d7209 */ /* 0x000fe20007800000 */
[----:B------:R-:W3:Y:S01]  /*4900*/  MUFU.EX2 R17, R17 ;  /* 0x0000001100117308 */ /* 0x000ee20000000800 */
[----:B-1----:R-:W-:Y:S01]  /*4910*/  @!P5 FMUL R16, R16, R16 ;  /* 0x000000101010d220 */ /* 0x002fe20000400000 */
[----:B------:R-:W-:Y:S01]  /*4920*/  @!P3 FMUL R19, R19, 0.5 ;  /* 0x3f0000001313b820 */ /* 0x000fe20000400000 */
[----:B------:R-:W-:Y:S02]  /*4930*/  FSETP.GEU.AND P5, PT, R20, -126, PT ;  /* 0xc2fc00001400780b */ /* 0x000fe40003fae000 */
[----:B------:R-:W-:Y:S01]  /*4940*/  FMNMX R4, R54, R29, !PT ;  /* 0x0000001d36047209 */ /* 0x000fe20007800000 */
[----:B------:R-:W-:-:S02]  /*4950*/  FFMA R29, R53, UR23, -R153 ;  /* 0x00000017351d7c23 */ /* 0x000fc40008000899 */
[----:B------:R-:W1:Y:S01]  /*4960*/  MUFU.EX2 R19, R19 ;  /* 0x0000001300137308 */ /* 0x000e620000000800 */
[----:B--2---:R-:W-:Y:S01]  /*4970*/  @!P2 FMUL R18, R18, R18 ;  /* 0x000000121212a220 */ /* 0x004fe20000400000 */
[----:B------:R-:W-:-:S02]  /*4980*/  FSETP.GEU.AND P2, PT, R22, -126, PT ;  /* 0xc2fc00001600780b */ /* 0x000fc40003f4e000 */
[----:B------:R-:W-:-:S04]  /*4990*/  FMNMX R33, R55, R4, !PT ;  /* 0x0000000437217209 */ /* 0x000fc80007800000 */
[----:B------:R-:W-:Y:S01]  /*49a0*/  @!P5 FMUL R20, R20, 0.5 ;  /* 0x3f0000001414d820 */ /* 0x000fe20000400000 */
[----:B---3--:R-:W-:Y:S01]  /*49b0*/  @!P6 FMUL R17, R17, R17 ;  /* 0x000000111111e220 */ /* 0x008fe20000400000 */
[----:B------:R-:W-:Y:S02]  /*49c0*/  FSETP.GEU.AND P6, PT, R21, -126, PT ;  /* 0xc2fc00001500780b */ /* 0x000fe40003fce000 */
[----:B------:R-:W-:Y:S01]  /*49d0*/  FMNMX R4, R58, R33, !PT ;  /* 0x000000213a047209 */ /* 0x000fe20007800000 */
[----:B------:R-:W-:Y:S01]  /*49e0*/  FFMA R33, R56, UR23, -R153 ;  /* 0x0000001738217c23 */ /* 0x000fe20008000899 */
[----:B------:R-:W2:Y:S01]  /*49f0*/  MUFU.EX2 R20, R20 ;  /* 0x0000001400147308 */ /* 0x000ea20000000800 */
[----:B------:R-:W-:Y:S01]  /*4a00*/  @!P2 FMUL R22, R22, 0.5 ;  /* 0x3f0000001616a820 */ /* 0x000fe20000400000 */
[----:B------:R-:W-:Y:S01]  /*4a10*/  FMNMX R37, R59, R4, !PT ;  /* 0x000000043b257209 */ /* 0x000fe20007800000 */
[----:B-1----:R-:W-:Y:S01]  /*4a20*/  @!P3 FMUL R19, R19, R19 ;  /* 0x000000131313b220 */ /* 0x002fe20000400000 */
[----:B------:R-:W-:-:S02]  /*4a30*/  FSETP.GEU.AND P3, PT, R23, -126, PT ;  /* 0xc2fc00001700780b */ /* 0x000fc40003f6e000 */
[----:B------:R-:W-:Y:S01]  /*4a40*/  FMNMX R4, R62, R37, !PT ;  /* 0x000000253e047209 */ /* 0x000fe20007800000 */
[----:B------:R-:W-:Y:S01]  /*4a50*/  FFMA R37, R57, UR23, -R153 ;  /* 0x0000001739257c23 */ /* 0x000fe20008000899 */
[----:B------:R-:W1:Y:S01]  /*4a60*/  MUFU.EX2 R22, R22 ;  /* 0x0000001600167308 */ /* 0x000e620000000800 */
[----:B------:R-:W-:Y:S01]  /*4a70*/  @!P6 FMUL R21, R21, 0.5 ;  /* 0x3f0000001515e820 */ /* 0x000fe20000400000 */
[----:B------:R-:W-:-:S04]  /*4a80*/  FMNMX R41, R63, R4, !PT ;  /* 0x000000043f297209 */ /* 0x000fc80007800000 */
[----:B------:R-:W-:Y:S01]  /*4a90*/  FMNMX R4, R66, R41, !PT ;  /* 0x0000002942047209 */ /* 0x000fe20007800000 */
[----:B------:R-:W-:-:S01]  /*4aa0*/  FFMA R41, R60, UR23, -R153 ;  /* 0x000000173c297c23 */ /* 0x000fc20008000899 */
[----:B------:R-:W3:Y:S01]  /*4ab0*/  MUFU.EX2 R21, R21 ;  /* 0x0000001500157308 */ /* 0x000ee20000000800 */
[----:B------:R-:W-:Y:S01]  /*4ac0*/  @!P3 FMUL R23, R23, 0.5 ;  /* 0x3f0000001717b820 */ /* 0x000fe20000400000 */
[----:B--2---:R-:W-:Y:S01]  /*4ad0*/  @!P5 FMUL R20, R20, R20 ;  /* 0x000000141414d220 */ /* 0x004fe20000400000 */
[----:B------:R-:W-:Y:S02]  /*4ae0*/  FSETP.GEU.AND P5, PT, R24, -126, PT ;  /* 0xc2fc00001800780b */ /* 0x000fe40003fae000 */
[----:B------:R-:W-:-:S03]  /*4af0*/  FMNMX R45, R67, R4, !PT ;  /* 0x00000004432d7209 */ /* 0x000fc60007800000 */
[----:B------:R-:W2:Y:S01]  /*4b00*/  MUFU.EX2 R23, R23 ;  /* 0x0000001700177308 */ /* 0x000ea20000000800 */
[----:B-1----:R-:W-:Y:S01]  /*4b10*/  @!P2 FMUL R22, R22, R22 ;  /* 0x000000161616a220 */ /* 0x002fe20000400000 */
[----:B------:R-:W-:Y:S02]  /*4b20*/  FSETP.GEU.AND P2, PT, R28, -126, PT ;  /* 0xc2fc00001c00780b */ /* 0x000fe40003f4e000 */
[----:B------:R-:W-:-:S04]  /*4b30*/  FMNMX R4, R70, R45, !PT ;  /* 0x0000002d46047209 */ /* 0x000fc80007800000 */
[----:B------:R-:W-:Y:S01]  /*4b40*/  @!P5 FMUL R24, R24, 0.5 ;  /* 0x3f0000001818d820 */ /* 0x000fe20000400000 */
[----:B---3--:R-:W-:Y:S01]  /*4b50*/  @!P6 FMUL R21, R21, R21 ;  /* 0x000000151515e220 */ /* 0x008fe20000400000 */
[----:B------:R-:W-:Y:S02]  /*4b60*/  FSETP.GEU.AND P6, PT, R25, -126, PT ;  /* 0xc2fc00001900780b */ /* 0x000fe40003fce000 */
[----:B------:R-:W-:Y:S02]  /*4b70*/  FMNMX R45, R71, R4, !PT ;  /* 0x00000004472d7209 */ /* 0x000fe40007800000 */
[----:B------:R-:W1:Y:S01]  /*4b80*/  MUFU.EX2 R24, R24 ;  /* 0x0000001800187308 */ /* 0x000e620000000800 */
[----:B------:R-:W-:Y:S01]  /*4b90*/  @!P2 FMUL R28, R28, 0.5 ;  /* 0x3f0000001c1ca820 */ /* 0x000fe20000400000 */
[----:B------:R-:W-:Y:S01]  /*4ba0*/  FMNMX R4, R74, R45, !PT ;  /* 0x0000002d4a047209 */ /* 0x000fe20007800000 */
[----:B--2---:R-:W-:Y:S01]  /*4bb0*/  @!P3 FMUL R23, R23, R23 ;  /* 0x000000171717b220 */ /* 0x004fe20000400000 */
[----:B------:R-:W-:Y:S01]  /*4bc0*/  FSETP.GEU.AND P3, PT, R29, -126, PT ;  /* 0xc2fc00001d00780b */ /* 0x000fe20003f6e000 */
[----:B------:R-:W-:-:S01]  /*4bd0*/  FFMA R45, R64, UR23, -R153 ;  /* 0x00000017402d7c23 */ /* 0x000fc20008000899 */
[----:B------:R-:W-:-:S02]  /*4be0*/  FMNMX R49, R75, R4, !PT ;  /* 0x000000044b317209 */ /* 0x000fc40007800000 */
[----:B------:R-:W2:Y:S01]  /*4bf0*/  MUFU.EX2 R28, R28 ;  /* 0x0000001c001c7308 */ /* 0x000ea20000000800 */
[----:B------:R-:W-:Y:S01]  /*4c00*/  @!P6 FMUL R25, R25, 0.5 ;  /* 0x3f0000001919e820 */ /* 0x000fe20000400000 */
[----:B------:R-:W-:-:S04]  /*4c10*/  FMNMX R4, R78, R49, !PT ;  /* 0x000000314e047209 */ /* 0x000fc80007800000 */
[----:B------:R-:W-:Y:S02]  /*4c20*/  FMNMX R49, R79, R4, !PT ;  /* 0x000000044f317209 */ /* 0x000fe40007800000 */
[----:B------:R-:W3:Y:S01]  /*4c30*/  MUFU.EX2 R25, R25 ;  /* 0x0000001900197308 */ /* 0x000ee20000000800 */
[----:B------:R-:W-:Y:S01]  /*4c40*/  @!P3 FMUL R29, R29, 0.5 ;  /* 0x3f0000001d1db820 */ /* 0x000fe20000400000 */
[----:B-1----:R-:W-:Y:S01]  /*4c50*/  @!P5 FMUL R24, R24, R24 ;  /* 0x000000181818d220 */ /* 0x002fe20000400000 */
[----:B------:R-:W-:Y:S02]  /*4c60*/  FSETP.GEU.AND P5, PT, R33, -126, PT ;  /* 0xc2fc00002100780b */ /* 0x000fe40003fae000 */
[----:B------:R-:W-:-:S03]  /*4c70*/  FMNMX R4, R82, R49, !PT ;  /* 0x0000003152047209 */ /* 0x000fc60007800000 */
[----:B------:R-:W1:Y:S01]  /*4c80*/  MUFU.EX2 R29, R29 ;  /* 0x0000001d001d7308 */ /* 0x000e620000000800 */
[----:B--2---:R-:W-:Y:S01]  /*4c90*/  @!P2 FMUL R28, R28, R28 ;  /* 0x0000001c1c1ca220 */ /* 0x004fe20000400000 */
[----:B------:R-:W-:Y:S02]  /*4ca0*/  FSETP.GEU.AND P2, PT, R41, -126, PT ;  /* 0xc2fc00002900780b */ /* 0x000fe40003f4e000 */
[----:B------:R-:W-:-:S04]  /*4cb0*/  FMNMX R49, R83, R4, !PT ;  /* 0x0000000453317209 */ /* 0x000fc80007800000 */
[----:B------:R-:W-:Y:S01]  /*4cc0*/  @!P5 FMUL R33, R33, 0.5 ;  /* 0x3f0000002121d820 */ /* 0x000fe20000400000 */
[----:B---3--:R-:W-:Y:S01]  /*4cd0*/  @!P6 FMUL R25, R25, R25 ;  /* 0x000000191919e220 */ /* 0x008fe20000400000 */
[----:B------:R-:W-:Y:S02]  /*4ce0*/  FSETP.GEU.AND P6, PT, R37, -126, PT ;  /* 0xc2fc00002500780b */ /* 0x000fe40003fce000 */
[----:B------:R-:W-:Y:S02]  /*4cf0*/  FMNMX R4, R86, R49, !PT ;  /* 0x0000003156047209 */ /* 0x000fe40007800000 */
[----:B------:R-:W2:Y:S01]  /*4d00*/  MUFU.EX2 R33, R33 ;  /* 0x0000002100217308 */ /* 0x000ea20000000800 */
[----:B------:R-:W-:Y:S01]  /*4d10*/  @!P2 FMUL R41, R41, 0.5 ;  /* 0x3f0000002929a820 */ /* 0x000fe20000400000 */
[----:B------:R-:W-:Y:S01]  /*4d20*/  FMNMX R4, R87, R4, !PT ;  /* 0x0000000457047209 */ /* 0x000fe20007800000 */
[----:B-1----:R-:W-:Y:S01]  /*4d30*/  @!P3 FMUL R29, R29, R29 ;  /* 0x0000001d1d1db220 */ /* 0x002fe20000400000 */
[----:B------:R-:W-:-:S03]  /*4d40*/  FSETP.GEU.AND P3, PT, R32, -126, PT ;  /* 0xc2fc00002000780b */ /* 0x000fc60003f6e000 */
[----:B------:R-:W1:Y:S01]  /*4d50*/  SHFL.BFLY PT, R53, R4, 0x1, 0x1f ;  /* 0x0c201f0004357f89 */ /* 0x000e6200000e0000 */
[----:B------:R-:W3:Y:S01]  /*4d60*/  MUFU.EX2 R41, R41 ;  /* 0x0000002900297308 */ /* 0x000ee20000000800 */
[----:B------:R-:W-:-:S07]  /*4d70*/  @!P6 FMUL R37, R37, 0.5 ;  /* 0x3f0000002525e820 */ /* 0x000fce0000400000 */
[----:B------:R-:W4:Y:S01]  /*4d80*/  MUFU.EX2 R37, R37 ;  /* 0x0000002500257308 */ /* 0x000f220000000800 */
[----:B------:R-:W-:Y:S01]  /*4d90*/  @!P3 FMUL R32, R32, 0.5 ;  /* 0x3f0000002020b820 */ /* 0x000fe20000400000 */
[----:B--2---:R-:W-:Y:S01]  /*4da0*/  @!P5 FMUL R33, R33, R33 ;  /* 0x000000212121d220 */ /* 0x004fe20000400000 */
[----:B------:R-:W-:-:S03]  /*4db0*/  FSETP.GEU.AND P5, PT, R45, -126, PT ;  /* 0xc2fc00002d00780b */ /* 0x000fc60003fae000 */
[----:B------:R-:W-:Y:S01]  /*4dc0*/  FADD R13, R10, R33 ;  /* 0x000000210a0d7221 */ /* 0x000fe20000000000 */
[----:B------:R-:W-:Y:S01]  /*4dd0*/  F2FP.SATFINITE.E4M3.F32.PACK_AB_MERGE_C R33, RZ, R33, RZ ;  /* 0x00000021ff21723e */ /* 0x000fe200048070ff */
[----:B------:R-:W2:Y:S01]  /*4de0*/  MUFU.EX2 R32, R32 ;  /* 0x0000002000207308 */ /* 0x000ea20000000800 */
[----:B---3--:R-:W-:Y:S01]  /*4df0*/  @!P2 FMUL R41, R41, R41 ;  /* 0x000000292929a220 */ /* 0x008fe20000400000 */
[----:B------:R-:W-:Y:S02]  /*4e00*/  FSETP.GEU.AND P2, PT, R68, -126, PT ;  /* 0xc2fc00004400780b */ /* 0x000fe40003f4e000 */
[----:B------:R-:W-:Y:S02]  /*4e10*/  LOP3.LUT R33, R33, 0xff, RZ, 0xc0, !PT ;  /* 0x000000ff21217812 */ /* 0x000fe400078ec0ff */
[----:B-1----:R-:W-:Y:S02]  /*4e20*/  FMNMX R4, R4, R53, !PT ;  /* 0x0000003504047209 */ /* 0x002fe40007800000 */
[----:B------:R-:W-:Y:S01]  /*4e30*/  @!P5 FMUL R45, R45, 0.5 ;  /* 0x3f0000002d2dd820 */ /* 0x000fe20000400000 */
[----:B----4-:R-:W-:Y:S01]  /*4e40*/  @!P6 FMUL R37, R37, R37 ;  /* 0x000000252525e220 */ /* 0x010fe20000400000 */
[----:B------:R-:W-:Y:S01]  /*4e50*/  FSETP.GEU.AND P6, PT, R36, -126, PT ;  /* 0xc2fc00002400780b */ /* 0x000fe20003fce000 */
[----:B------:R-:W1:Y:S03]  /*4e60*/  SHFL.BFLY PT, R65, R4, 0x2, 0x1f ;  /* 0x0c401f0004417f89 */ /* 0x000e6600000e0000 */
[----:B------:R-:W3:Y:S01]  /*4e70*/  MUFU.EX2 R45, R45 ;  /* 0x0000002d002d7308 */ /* 0x000ee20000000800 */
[----:B------:R-:W-:Y:S01]  /*4e80*/  @!P2 FMUL R68, R68, 0.5 ;  /* 0x3f0000004444a820 */ /* 0x000fe20000400000 */
[----:B--2---:R-:W-:Y:S01]  /*4e90*/  @!P3 FMUL R32, R32, R32 ;  /* 0x000000202020b220 */ /* 0x004fe20000400000 */
[----:B------:R-:W-:-:S05]  /*4ea0*/  FSETP.GEU.AND P3, PT, R40, -126, PT ;  /* 0xc2fc00002800780b */ /* 0x000fca0003f6e000 */
[----:B------:R-:W2:Y:S01]  /*4eb0*/  MUFU.EX2 R49, R68 ;  /* 0x0000004400317308 */ /* 0x000ea20000000800 */
[----:B------:R-:W-:-:S07]  /*4ec0*/  @!P6 FMUL R36, R36, 0.5 ;  /* 0x3f0000002424e820 */ /* 0x000fce0000400000 */
[----:B------:R-:W4:Y:S01]  /*4ed0*/  MUFU.EX2 R36, R36 ;  /* 0x0000002400247308 */ /* 0x000f220000000800 */
[----:B------:R-:W-:Y:S01]  /*4ee0*/  @!P3 FMUL R40, R40, 0.5 ;  /* 0x3f0000002828b820 */ /* 0x000fe20000400000 */
[----:B---3--:R-:W-:Y:S01]  /*4ef0*/  @!P5 FMUL R45, R45, R45 ;  /* 0x0000002d2d2dd220 */ /* 0x008fe20000400000 */
[----:B------:R-:W-:Y:S02]  /*4f00*/  FSETP.GEU.AND P5, PT, R72, -126, PT ;  /* 0xc2fc00004800780b */ /* 0x000fe40003fae000 */
[----:B-1----:R-:W-:-:S03]  /*4f10*/  FMNMX R4, R4, R65, !PT ;  /* 0x0000004104047209 */ /* 0x002fc60007800000 */
[----:B------:R-:W1:Y:S01]  /*4f20*/  MUFU.EX2 R40, R40 ;  /* 0x0000002800287308 */ /* 0x000e620000000800 */
[----:B--2---:R-:W-:Y:S01]  /*4f30*/  @!P2 FMUL R49, R49, R49 ;  /* 0x000000313131a220 */ /* 0x004fe20000400000 */
[----:B------:R-:W-:-:S06]  /*4f40*/  FSETP.GEU.AND P2, PT, R76, -126, PT ;  /* 0xc2fc00004c00780b */ /* 0x000fcc0003f4e000 */
[----:B------:R-:W-:Y:S01]  /*4f50*/  @!P5 FMUL R72, R72, 0.5 ;  /* 0x3f0000004848d820 */ /* 0x000fe20000400000 */
[----:B----4-:R-:W-:Y:S01]  /*4f60*/  @!P6 FMUL R36, R36, R36 ;  /* 0x000000242424e220 */ /* 0x010fe20000400000 */
[----:B------:R-:W-:Y:S02]  /*4f70*/  FSETP.GEU.AND P6, PT, R44, -126, PT ;  /* 0xc2fc00002c00780b */ /* 0x000fe40003fce000 */
[----:B------:R-:W2:Y:S03]  /*4f80*/  MUFU.EX2 R53, R72 ;  /* 0x0000004800357308 */ /* 0x000ea60000000800 */
[----:B------:R-:W-:Y:S01]  /*4f90*/  @!P2 FMUL R76, R76, 0.5 ;  /* 0x3f0000004c4ca820 */ /* 0x000fe20000400000 */
[----:B-1----:R-:W-:Y:S01]  /*4fa0*/  @!P3 FMUL R40, R40, R40 ;  /* 0x000000282828b220 */ /* 0x002fe20000400000 */
[----:B------:R-:W-:-:S03]  /*4fb0*/  FSETP.GEU.AND P3, PT, R48, -126, PT ;  /* 0xc2fc00003000780b */ /* 0x000fc60003f6e000 */
[----:B------:R-:W1:Y:S03]  /*4fc0*/  MUFU.EX2 R57, R76 ;  /* 0x0000004c00397308 */ /* 0x000e660000000800 */
[----:B------:R-:W-:-:S06]  /*4fd0*/  @!P6 FMUL R44, R44, 0.5 ;  /* 0x3f0000002c2ce820 */ /* 0x000fcc0000400000 */
[----:B------:R-:W3:Y:S01]  /*4fe0*/  MUFU.EX2 R44, R44 ;  /* 0x0000002c002c7308 */ /* 0x000ee20000000800 */
[----:B--2---:R-:W-:Y:S01]  /*4ff0*/  @!P5 FMUL R53, R53, R53 ;  /* 0x000000353535d220 */ /* 0x004fe20000400000 */
[----:B------:R-:W-:Y:S01]  /*5000*/  @!P3 FMUL R48, R48, 0.5 ;  /* 0x3f0000003030b820 */ /* 0x000fe20000400000 */
[----:B------:R-:W-:Y:S01]  /*5010*/  FSETP.GEU.AND P5, PT, R61, -126, PT ;  /* 0xc2fc00003d00780b */ /* 0x000fe20003fae000 */
[----:B-1----:R-:W-:Y:S01]  /*5020*/  @!P2 FMUL R57, R57, R57 ;  /* 0x000000393939a220 */ /* 0x002fe20000400000 */
[----:B------:R-:W-:-:S03]  /*5030*/  FSETP.NEU.AND P2, PT, R4, -INF , PT ;  /* 0xff8000000400780b */ /* 0x000fc60003f4d000 */
[----:B------:R-:W1:Y:S01]  /*5040*/  MUFU.EX2 R48, R48 ;  /* 0x0000003000307308 */ /* 0x000e620000000800 */
[----:B------:R-:W-:Y:S02]  /*5050*/  FSEL R64, R4, RZ, P2 ;  /* 0x000000ff04407208 */ /* 0x000fe40001000000 */
[----:B------:R-:W-:-:S05]  /*5060*/  FSETP.GEU.AND P2, PT, R84, -126, PT ;  /* 0xc2fc00005400780b */ /* 0x000fca0003f4e000 */
[----:B------:R-:W-:Y:S01]  /*5070*/  @!P5 FMUL R61, R61, 0.5 ;  /* 0x3f0000003d3dd820 */ /* 0x000fe20000400000 */
[----:B---3--:R-:W-:Y:S01]  /*5080*/  @!P6 FMUL R44, R44, R44 ;  /* 0x0000002c2c2ce220 */ /* 0x008fe20000400000 */
[----:B------:R-:W-:Y:S01]  /*5090*/  FSETP.GEU.AND P6, PT, R81, -126, PT ;  /* 0xc2fc00005100780b */ /* 0x000fe20003fce000 */
[C---:B------:R-:W-:Y:S01]  /*50a0*/  FMUL R76, R64.reuse, UR23 ;  /* 0x00000017404c7c20 */ /* 0x040fe20008400000 */
[----:B------:R-:W-:Y:S02]  /*50b0*/  FADD R11, -R64, R11 ;  /* 0x0000000b400b7221 */ /* 0x000fe40000000100 */
[----:B------:R-:W2:Y:S01]  /*50c0*/  MUFU.EX2 R61, R61 ;  /* 0x0000003d003d7308 */ /* 0x000ea20000000800 */
[----:B------:R-:W-:-:S01]  /*50d0*/  FFMA R56, R26, UR23, -R76 ;  /* 0x000000171a387c23 */ /* 0x000fc2000800084c */
[--C-:B------:R-:W-:Y:S01]  /*50e0*/  FFMA R68, R30, UR23, -R76.reuse ;  /* 0x000000171e447c23 */ /* 0x100fe2000800084c */
[----:B------:R-:W-:-:S01]  /*50f0*/  FFMA R60, R27, UR23, -R76 ;  /* 0x000000171b3c7c23 */ /* 0x000fc2000800084c */
[--C-:B------:R-:W-:Y:S01]  /*5100*/  FFMA R69, R31, UR23, -R76.reuse ;  /* 0x000000171f457c23 */ /* 0x100fe2000800084c */
[----:B-1----:R-:W-:Y:S01]  /*5110*/  @!P3 FMUL R48, R48, R48 ;  /* 0x000000303030b220 */ /* 0x002fe20000400000 */
[----:B------:R-:W-:Y:S01]  /*5120*/  @!P2 FMUL R84, R84, 0.5 ;  /* 0x3f0000005454a820 */ /* 0x000fe20000400000 */
[----:B------:R-:W-:Y:S01]  /*5130*/  FSETP.GEU.AND P3, PT, R85, -126, PT ;  /* 0xc2fc00005500780b */ /* 0x000fe20003f6e000 */
[--C-:B------:R-:W-:Y:S01]  /*5140*/  FFMA R72, R34, UR23, -R76.reuse ;  /* 0x0000001722487c23 */ /* 0x100fe2000800084c */
[----:B------:R-:W-:Y:S01]  /*5150*/  @!P6 FMUL R81, R81, 0.5 ;  /* 0x3f0000005151e820 */ /* 0x000fe20000400000 */
[----:B------:R-:W1:Y:S01]  /*5160*/  MUFU.EX2 R65, R84 ;  /* 0x0000005400417308 */ /* 0x000e620000000800 */
[----:B------:R-:W-:-:S01]  /*5170*/  FFMA R73, R55, UR23, -R76 ;  /* 0x0000001737497c23 */ /* 0x000fc2000800084c */
[--C-:B------:R-:W-:Y:S01]  /*5180*/  FFMA R66, R66, UR23, -R76.reuse ;  /* 0x0000001742427c23 */ /* 0x100fe2000800084c */
[----:B------:R-:W-:-:S01]  /*5190*/  FFMA R70, R70, UR23, -R76 ;  /* 0x0000001746467c23 */ /* 0x000fc2000800084c */
[--C-:B------:R-:W-:Y:S01]  /*51a0*/  FFMA R74, R74, UR23, -R76.reuse ;  /* 0x000000174a4a7c23 */ /* 0x100fe2000800084c */
[----:B------:R-:W-:-:S01]  /*51b0*/  FFMA R75, R75, UR23, -R76 ;  /* 0x000000174b4b7c23 */ /* 0x000fc2000800084c */
[--C-:B------:R-:W-:Y:S01]  /*51c0*/  FFMA R78, R78, UR23, -R76.reuse ;  /* 0x000000174e4e7c23 */ /* 0x100fe2000800084c */
[----:B--2---:R-:W-:Y:S01]  /*51d0*/  @!P5 FMUL R61, R61, R61 ;  /* 0x0000003d3d3dd220 */ /* 0x004fe20000400000 */
[----:B------:R-:W2:Y:S01]  /*51e0*/  MUFU.EX2 R52, R81 ;  /* 0x0000005100347308 */ /* 0x000ea20000000800 */
[----:B------:R-:W-:Y:S01]  /*51f0*/  FSETP.GEU.AND P5, PT, R56, -126, PT ;  /* 0xc2fc00003800780b */ /* 0x000fe20003fae000 */
[----:B------:R-:W-:Y:S01]  /*5200*/  @!P3 FMUL R85, R85, 0.5 ;  /* 0x3f0000005555b820 */ /* 0x000fe20000400000 */
[----:B------:R-:W-:-:S01]  /*5210*/  FFMA R83, R83, UR23, -R76 ;  /* 0x0000001753537c23 */ /* 0x000fc2000800084c */
[--C-:B------:R-:W-:Y:S01]  /*5220*/  FFMA R77, R71, UR23, -R76.reuse ;  /* 0x00000017474d7c23 */ /* 0x100fe2000800084c */
[----:B------:R-:W-:-:S01]  /*5230*/  FFMA R86, R86, UR23, -R76 ;  /* 0x0000001756567c23 */ /* 0x000fc2000800084c */
[----:B------:R-:W-:Y:S01]  /*5240*/  FFMA R87, R87, UR23, -R76 ;  /* 0x0000001757577c23 */ /* 0x000fe2000800084c */
[----:B------:R-:W-:-:S01]  /*5250*/  FADD R71, R12, R37 ;  /* 0x000000250c477221 */ /* 0x000fc20000000000 */
[----:B------:R-:W3:Y:S01]  /*5260*/  MUFU.EX2 R26, R85 ;  /* 0x00000055001a7308 */ /* 0x000ee20000000800 */
[----:B-1----:R-:W-:Y:S01]  /*5270*/  @!P2 FMUL R65, R65, R65 ;  /* 0x000000414141a220 */ /* 0x002fe20000400000 */
[----:B------:R-:W-:Y:S01]  /*5280*/  FSETP.GEU.AND P2, PT, R68, -126, PT ;  /* 0xc2fc00004400780b */ /* 0x000fe20003f4e000 */
[----:B------:R-:W-:Y:S01]  /*5290*/  FMUL R11, R11, UR23 ;  /* 0x000000170b0b7c20 */ /* 0x000fe20008400000 */
[----:B------:R-:W-:-:S02]  /*52a0*/  F2FP.SATFINITE.E4M3.F32.PACK_AB_MERGE_C R12, RZ, R12, RZ ;  /* 0x0000000cff0c723e */ /* 0x000fc400048070ff */
[----:B------:R-:W-:Y:S01]  /*52b0*/  @!P5 FMUL R56, R56, 0.5 ;  /* 0x3f0000003838d820 */ /* 0x000fe20000400000 */
[----:B------:R-:W-:Y:S01]  /*52c0*/  F2FP.SATFINITE.E4M3.F32.PACK_AB_MERGE_C R37, RZ, R37, RZ ;  /* 0x00000025ff25723e */ /* 0x000fe200048070ff */
[----:B--2---:R-:W-:Y:S01]  /*52d0*/  @!P6 FMUL R52, R52, R52 ;  /* 0x000000343434e220 */ /* 0x004fe20000400000 */
[----:B------:R-:W-:Y:S01]  /*52e0*/  FSETP.GEU.AND P6, PT, R60, -126, PT ;  /* 0xc2fc00003c00780b */ /* 0x000fe20003fce000 */
[----:B------:R1:W2:Y:S05]  /*52f0*/  MUFU.EX2 R30, R56 ;  /* 0x00000038001e7308 */ /* 0x0002aa0000000800 */
[----:B------:R-:W-:Y:S01]  /*5300*/  @!P2 FMUL R68, R68, 0.5 ;  /* 0x3f0000004444a820 */ /* 0x000fe20000400000 */
[----:B---3--:R-:W-:Y:S01]  /*5310*/  @!P3 FMUL R26, R26, R26 ;  /* 0x0000001a1a1ab220 */ /* 0x008fe20000400000 */
[----:B------:R-:W-:-:S02]  /*5320*/  FSETP.GEU.AND P3, PT, R69, -126, PT ;  /* 0xc2fc00004500780b */ /* 0x000fc40003f6e000 */
[----:B------:R3:W4:Y:S01]  /*5330*/  MUFU.EX2 R31, R68 ;  /* 0x00000044001f7308 */ /* 0x0007220000000800 */
[----:B-1----:R-:W-:-:S02]  /*5340*/  FFMA R56, R35, UR23, -R76 ;  /* 0x0000001723387c23 */ /* 0x002fc4000800084c */
[----:B------:R-:W-:-:S05]  /*5350*/  @!P6 FMUL R60, R60, 0.5 ;  /* 0x3f0000003c3ce820 */ /* 0x000fca0000400000 */
[----:B------:R1:W5:Y:S01]  /*5360*/  MUFU.EX2 R27, R60 ;  /* 0x0000003c001b7308 */ /* 0x0003620000000800 */
[----:B--2---:R-:W-:Y:S01]  /*5370*/  @!P5 FMUL R30, R30, R30 ;  /* 0x0000001e1e1ed220 */ /* 0x004fe20000400000 */
[----:B------:R-:W-:Y:S01]  /*5380*/  FSETP.GEU.AND P5, PT, R72, -126, PT ;  /* 0xc2fc00004800780b */ /* 0x000fe20003fae000 */
[----:B---3--:R-:W-:-:S01]  /*5390*/  FFMA R68, R39, UR23, -R76 ;  /* 0x0000001727447c23 */ /* 0x008fc2000800084c */
[----:B------:R-:W-:-:S04]  /*53a0*/  @!P3 FMUL R69, R69, 0.5 ;  /* 0x3f0000004545b820 */ /* 0x000fc80000400000 */
[----:B------:R2:W3:Y:S01]  /*53b0*/  MUFU.EX2 R34, R69 ;  /* 0x0000004500227308 */ /* 0x0004e20000000800 */
[----:B-1----:R-:W-:-:S01]  /*53c0*/  FFMA R60, R38, UR23, -R76 ;  /* 0x00000017263c7c23 */ /* 0x002fc2000800084c */
[----:B----4-:R-:W-:-:S04]  /*53d0*/  @!P2 FMUL R31, R31, R31 ;  /* 0x0000001f1f1fa220 */ /* 0x010fc80000400000 */
[----:B------:R-:W-:Y:S01]  /*53e0*/  FSETP.GEU.AND P2, PT, R60, -126, PT ;  /* 0xc2fc00003c00780b */ /* 0x000fe20003f4e000 */
[----:B------:R-:W-:Y:S01]  /*53f0*/  @!P5 FMUL R72, R72, 0.5 ;  /* 0x3f0000004848d820 */ /* 0x000fe20000400000 */
[----:B-----5:R-:W-:Y:S01]  /*5400*/  @!P6 FMUL R27, R27, R27 ;  /* 0x0000001b1b1be220 */ /* 0x020fe20000400000 */
[----:B------:R-:W-:Y:S02]  /*5410*/  FSETP.GEU.AND P6, PT, R56, -126, PT ;  /* 0xc2fc00003800780b */ /* 0x000fe40003fce000 */
[----:B------:R1:W4:Y:S01]  /*5420*/  MUFU.EX2 R35, R72 ;  /* 0x0000004800237308 */ /* 0x0003220000000800 */
[----:B--2---:R-:W-:-:S01]  /*5430*/  FFMA R69, R42, UR23, -R76 ;  /* 0x000000172a457c23 */ /* 0x004fc2000800084c */
[----:B---3--:R-:W-:Y:S01]  /*5440*/  @!P3 FMUL R34, R34, R34 ;  /* 0x000000222222b220 */ /* 0x008fe20000400000 */
[----:B------:R-:W-:-:S05]  /*5450*/  FSETP.GEU.AND P3, PT, R68, -126, PT ;  /* 0xc2fc00004400780b */ /* 0x000fca0003f6e000 */
[----:B------:R-:W-:Y:S01]  /*5460*/  @!P2 FMUL R60, R60, 0.5 ;  /* 0x3f0000003c3ca820 */ /* 0x000fe20000400000 */
[----:B-1----:R-:W-:-:S03]  /*5470*/  FFMA R72, R43, UR23, -R76 ;  /* 0x000000172b487c23 */ /* 0x002fc6000800084c */
[----:B------:R1:W2:Y:S01]  /*5480*/  MUFU.EX2 R39, R60 ;  /* 0x0000003c00277308 */ /* 0x0002a20000000800 */
[----:B------:R-:W-:Y:S01]  /*5490*/  @!P6 FMUL R56, R56, 0.5 ;  /* 0x3f0000003838e820 */ /* 0x000fe20000400000 */
[----:B----4-:R-:W-:Y:S01]  /*54a0*/  @!P5 FMUL R35, R35, R35 ;  /* 0x000000232323d220 */ /* 0x010fe20000400000 */
[----:B------:R-:W-:-:S05]  /*54b0*/  FSETP.GEU.AND P5, PT, R69, -126, PT ;  /* 0xc2fc00004500780b */ /* 0x000fca0003fae000 */
[----:B------:R3:W4:Y:S01]  /*54c0*/  MUFU.EX2 R38, R56 ;  /* 0x0000003800267308 */ /* 0x0007220000000800 */
[----:B------:R-:W-:Y:S01]  /*54d0*/  @!P3 FMUL R68, R68, 0.5 ;  /* 0x3f0000004444b820 */ /* 0x000fe20000400000 */
[----:B-1----:R-:W-:-:S06]  /*54e0*/  FFMA R60, R47, UR23, -R76 ;  /* 0x000000172f3c7c23 */ /* 0x002fcc000800084c */
[----:B------:R1:W5:Y:S01]  /*54f0*/  MUFU.EX2 R42, R68 ;  /* 0x00000044002a7308 */ /* 0x0003620000000800 */
[----:B---3--:R-:W-:-:S01]  /*5500*/  FFMA R56, R46, UR23, -R76 ;  /* 0x000000172e387c23 */ /* 0x008fc2000800084c */
[----:B--2---:R-:W-:Y:S01]  /*5510*/  @!P2 FMUL R39, R39, R39 ;  /* 0x000000272727a220 */ /* 0x004fe20000400000 */
[----:B------:R-:W-:-:S03]  /*5520*/  @!P5 FMUL R69, R69, 0.5 ;  /* 0x3f0000004545d820 */ /* 0x000fc60000400000 */
[----:B------:R-:W-:Y:S02]  /*5530*/  FSETP.GEU.AND P2, PT, R56, -126, PT ;  /* 0xc2fc00003800780b */ /* 0x000fe40003f4e000 */
[----:B------:R2:W3:Y:S01]  /*5540*/  MUFU.EX2 R43, R69 ;  /* 0x00000045002b7308 */ /* 0x0004e20000000800 */
[----:B----4-:R-:W-:Y:S01]  /*5550*/  @!P6 FMUL R38, R38, R38 ;  /* 0x000000262626e220 */ /* 0x010fe20000400000 */
[----:B------:R-:W-:Y:S01]  /*5560*/  FSETP.GEU.AND P6, PT, R72, -126, PT ;  /* 0xc2fc00004800780b */ /* 0x000fe20003fce000 */
[----:B-1----:R-:W-:-:S01]  /*5570*/  FFMA R68, R50, UR23, -R76 ;  /* 0x0000001732447c23 */ /* 0x002fc2000800084c */
[----:B-----5:R-:W-:Y:S01]  /*5580*/  @!P3 FMUL R42, R42, R42 ;  /* 0x0000002a2a2ab220 */ /* 0x020fe20000400000 */
[----:B------:R-:W-:-:S06]  /*5590*/  FSETP.GEU.AND P3, PT, R60, -126, PT ;  /* 0xc2fc00003c00780b */ /* 0x000fcc0003f6e000 */
[----:B------:R-:W-:Y:S01]  /*55a0*/  @!P2 FMUL R56, R56, 0.5 ;  /* 0x3f0000003838a820 */ /* 0x000fe20000400000 */
[----:B--2---:R-:W-:-:S03]  /*55b0*/  FFMA R69, R51, UR23, -R76 ;  /* 0x0000001733457c23 */ /* 0x004fc6000800084c */
[----:B------:R-:W1:Y:S01]  /*55c0*/  MUFU.EX2 R47, R56 ;  /* 0x00000038002f7308 */ /* 0x000e620000000800 */
[----:B------:R-:W-:Y:S01]  /*55d0*/  @!P6 FMUL R72, R72, 0.5 ;  /* 0x3f0000004848e820 */ /* 0x000fe20000400000 */
[----:B---3--:R-:W-:Y:S01]  /*55e0*/  @!P5 FMUL R43, R43, R43 ;  /* 0x0000002b2b2bd220 */ /* 0x008fe20000400000 */
[----:B------:R-:W-:-:S05]  /*55f0*/  FSETP.GEU.AND P5, PT, R68, -126, PT ;  /* 0xc2fc00004400780b */ /* 0x000fca0003fae000 */
[----:B------:R2:W3:Y:S01]  /*5600*/  MUFU.EX2 R46, R72 ;  /* 0x00000048002e7308 */ /* 0x0004e20000000800 */
[----:B------:R-:W-:-:S07]  /*5610*/  @!P3 FMUL R60, R60, 0.5 ;  /* 0x3f0000003c3cb820 */ /* 0x000fce0000400000 */
[----:B------:R4:W5:Y:S01]  /*5620*/  MUFU.EX2 R50, R60 ;  /* 0x0000003c00327308 */ /* 0x0009620000000800 */
[----:B--2---:R-:W-:-:S01]  /*5630*/  FFMA R72, R54, UR23, -R76 ;  /* 0x0000001736487c23 */ /* 0x004fc2000800084c */
[----:B-1----:R-:W-:Y:S01]  /*5640*/  @!P2 FMUL R47, R47, R47 ;  /* 0x0000002f2f2fa220 */ /* 0x002fe20000400000 */
[----:B------:R-:W-:-:S03]  /*5650*/  @!P5 FMUL R68, R68, 0.5 ;  /* 0x3f0000004444d820 */ /* 0x000fc60000400000 */
[----:B------:R-:W-:Y:S02]  /*5660*/  FSETP.GEU.AND P2, PT, R72, -126, PT ;  /* 0xc2fc00004800780b */ /* 0x000fe40003f4e000 */
[----:B------:R1:W2:Y:S01]  /*5670*/  MUFU.EX2 R54, R68 ;  /* 0x0000004400367308 */ /* 0x0002a20000000800 */
[----:B---3--:R-:W-:Y:S01]  /*5680*/  @!P6 FMUL R46, R46, R46 ;  /* 0x0000002e2e2ee220 */ /* 0x008fe20000400000 */
[----:B------:R-:W-:Y:S01]  /*5690*/  FSETP.GEU.AND P6, PT, R69, -126, PT ;  /* 0xc2fc00004500780b */ /* 0x000fe20003fce000 */
[----:B----4-:R-:W-:-:S01]  /*56a0*/  FFMA R60, R58, UR23, -R76 ;  /* 0x000000173a3c7c23 */ /* 0x010fc2000800084c */
[----:B-----5:R-:W-:Y:S01]  /*56b0*/  @!P3 FMUL R50, R50, R50 ;  /* 0x000000323232b220 */ /* 0x020fe20000400000 */
[----:B------:R-:W-:-:S06]  /*56c0*/  FSETP.GEU.AND P3, PT, R73, -126, PT ;  /* 0xc2fc00004900780b */ /* 0x000fcc0003f6e000 */
[----:B------:R-:W-:Y:S01]  /*56d0*/  @!P2 FMUL R72, R72, 0.5 ;  /* 0x3f0000004848a820 */ /* 0x000fe20000400000 */
[----:B-1----:R-:W-:-:S03]  /*56e0*/  FFMA R68, R59, UR23, -R76 ;  /* 0x000000173b447c23 */ /* 0x002fc6000800084c */
[----:B------:R1:W3:Y:S01]  /*56f0*/  MUFU.EX2 R56, R72 ;  /* 0x0000004800387308 */ /* 0x0002e20000000800 */
[----:B------:R-:W-:Y:S01]  /*5700*/  @!P6 FMUL R69, R69, 0.5 ;  /* 0x3f0000004545e820 */ /* 0x000fe20000400000 */
[----:B--2---:R-:W-:Y:S01]  /*5710*/  @!P5 FMUL R54, R54, R54 ;  /* 0x000000363636d220 */ /* 0x004fe20000400000 */
[----:B------:R-:W-:-:S05]  /*5720*/  FSETP.GEU.AND P5, PT, R60, -126, PT ;  /* 0xc2fc00003c00780b */ /* 0x000fca0003fae000 */
[----:B------:R2:W4:Y:S01]  /*5730*/  MUFU.EX2 R51, R69 ;  /* 0x0000004500337308 */ /* 0x0005220000000800 */
[----:B------:R-:W-:Y:S01]  /*5740*/  @!P3 FMUL R73, R73, 0.5 ;  /* 0x3f0000004949b820 */ /* 0x000fe20000400000 */
[----:B-1----:R-:W-:-:S06]  /*5750*/  FFMA R72, R63, UR23, -R76 ;  /* 0x000000173f487c23 */ /* 0x002fcc000800084c */
[----:B------:R1:W5:Y:S01]  /*5760*/  MUFU.EX2 R55, R73 ;  /* 0x0000004900377308 */ /* 0x0003620000000800 */
[----:B--2---:R-:W-:-:S01]  /*5770*/  FFMA R69, R62, UR23, -R76 ;  /* 0x000000173e457c23 */ /* 0x004fc2000800084c */
[----:B---3--:R-:W-:Y:S01]  /*5780*/  @!P2 FMUL R56, R56, R56 ;  /* 0x000000383838a220 */ /* 0x008fe20000400000 */
[----:B------:R-:W-:-:S03]  /*5790*/  @!P5 FMUL R60, R60, 0.5 ;  /* 0x3f0000003c3cd820 */ /* 0x000fc60000400000 */
[----:B------:R-:W-:Y:S02]  /*57a0*/  FSETP.GEU.AND P2, PT, R69, -126, PT ;  /* 0xc2fc00004500780b */ /* 0x000fe40003f4e000 */
[----:B------:R-:W2:Y:S01]  /*57b0*/  MUFU.EX2 R59, R60 ;  /* 0x0000003c003b7308 */ /* 0x000ea20000000800 */
[----:B----4-:R-:W-:Y:S01]  /*57c0*/  @!P6 FMUL R51, R51, R51 ;  /* 0x000000333333e220 */ /* 0x010fe20000400000 */
[----:B------:R-:W-:Y:S01]  /*57d0*/  FSETP.GEU.AND P6, PT, R68, -126, PT ;  /* 0xc2fc00004400780b */ /* 0x000fe20003fce000 */
[----:B-1----:R-:W-:-:S01]  /*57e0*/  FFMA R73, R67, UR23, -R76 ;  /* 0x0000001743497c23 */ /* 0x002fc2000800084c */
[----:B-----5:R-:W-:Y:S01]  /*57f0*/  @!P3 FMUL R55, R55, R55 ;  /* 0x000000373737b220 */ /* 0x020fe20000400000 */
[----:B------:R-:W-:-:S06]  /*5800*/  FSETP.GEU.AND P3, PT, R72, -126, PT ;  /* 0xc2fc00004800780b */ /* 0x000fcc0003f6e000 */
[----:B------:R-:W-:-:S04]  /*5810*/  @!P2 FMUL R69, R69, 0.5 ;  /* 0x3f0000004545a820 */ /* 0x000fc80000400000 */
[----:B------:R-:W1:Y:S01]  /*5820*/  MUFU.EX2 R60, R69 ;  /* 0x00000045003c7308 */ /* 0x000e620000000800 */
[----:B------:R-:W-:Y:S01]  /*5830*/  @!P6 FMUL R68, R68, 0.5 ;  /* 0x3f0000004444e820 */ /* 0x000fe20000400000 */
[----:B--2---:R-:W-:Y:S01]  /*5840*/  @!P5 FMUL R59, R59, R59 ;  /* 0x0000003b3b3bd220 */ /* 0x004fe20000400000 */
[----:B------:R-:W-:-:S05]  /*5850*/  FSETP.GEU.AND P5, PT, R66, -126, PT ;  /* 0xc2fc00004200780b */ /* 0x000fca0003fae000 */
[----:B------:R-:W2:Y:S01]  /*5860*/  MUFU.EX2 R58, R68 ;  /* 0x00000044003a7308 */ /* 0x000ea20000000800 */
[----:B------:R-:W-:-:S07]  /*5870*/  @!P3 FMUL R72, R72, 0.5 ;  /* 0x3f0000004848b820 */ /* 0x000fce0000400000 */
[----:B------:R3:W4:Y:S01]  /*5880*/  MUFU.EX2 R63, R72 ;  /* 0x00000048003f7308 */ /* 0x0007220000000800 */
[----:B-1----:R-:W-:Y:S01]  /*5890*/  @!P2 FMUL R60, R60, R60 ;  /* 0x0000003c3c3ca220 */ /* 0x002fe20000400000 */
[----:B------:R-:W-:Y:S01]  /*58a0*/  FSETP.GEU.AND P2, PT, R70, -126, PT ;  /* 0xc2fc00004600780b */ /* 0x000fe20003f4e000 */
[----:B------:R-:W-:-:S05]  /*58b0*/  @!P5 FMUL R66, R66, 0.5 ;  /* 0x3f0000004242d820 */ /* 0x000fca0000400000 */
[----:B------:R-:W1:Y:S01]  /*58c0*/  MUFU.EX2 R62, R66 ;  /* 0x00000042003e7308 */ /* 0x000e620000000800 */
[----:B--2---:R-:W-:Y:S01]  /*58d0*/  @!P6 FMUL R58, R58, R58 ;  /* 0x0000003a3a3ae220 */ /* 0x004fe20000400000 */
[----:B------:R-:W-:Y:S01]  /*58e0*/  FSETP.GEU.AND P6, PT, R73, -126, PT ;  /* 0xc2fc00004900780b */ /* 0x000fe20003fce000 */
[----:B---3--:R-:W-:-:S01]  /*58f0*/  FADD R72, R20, R53 ;  /* 0x0000003514487221 */ /* 0x008fc20000000000 */
[----:B------:R-:W-:Y:S02]  /*5900*/  F2FP.SATFINITE.E4M3.F32.PACK_AB_MERGE_C R53, RZ, R53, RZ ;  /* 0x00000035ff35723e */ /* 0x000fe400048070ff */
[----:B------:R-:W-:Y:S01]  /*5910*/  F2FP.SATFINITE.E4M3.F32.PACK_AB_MERGE_C R20, RZ, R20, RZ ;  /* 0x00000014ff14723e */ /* 0x000fe200048070ff */
[----:B------:R-:W-:Y:S01]  /*5920*/  @!P2 FMUL R70, R70, 0.5 ;  /* 0x3f0000004646a820 */ /* 0x000fe20000400000 */
[----:B------:R-:W-:Y:S01]  /*5930*/  LOP3.LUT R53, R53, 0xff, RZ, 0xc0, !PT ;  /* 0x000000ff35357812 */ /* 0x000fe200078ec0ff */
[----:B----4-:R-:W-:Y:S01]  /*5940*/  @!P3 FMUL R63, R63, R63 ;  /* 0x0000003f3f3fb220 */ /* 0x010fe20000400000 */
[----:B------:R-:W-:Y:S01]  /*5950*/  FSETP.GEU.AND P3, PT, R74, -126, PT ;  /* 0xc2fc00004a00780b */ /* 0x000fe20003f6e000 */
[----:B------:R-:W2:Y:S01]  /*5960*/  MUFU.EX2 R66, R70 ;  /* 0x0000004600427308 */ /* 0x000ea20000000800 */
[----:B------:R-:W-:-:S03]  /*5970*/  LOP3.LUT R20, R20, 0xff, RZ, 0xc0, !PT ;  /* 0x000000ff14147812 */ /* 0x000fc600078ec0ff */
[----:B------:R-:W-:Y:S01]  /*5980*/  @!P6 FMUL R73, R73, 0.5 ;  /* 0x3f0000004949e820 */ /* 0x000fe20000400000 */
[----:B-1----:R-:W-:Y:S01]  /*5990*/  @!P5 FMUL R62, R62, R62 ;  /* 0x0000003e3e3ed220 */ /* 0x002fe20000400000 */
[----:B------:R-:W-:Y:S02]  /*59a0*/  FSETP.GEU.AND P5, PT, R75, -126, PT ;  /* 0xc2fc00004b00780b */ /* 0x000fe40003fae000 */
[----:B------:R1:W3:Y:S01]  /*59b0*/  MUFU.EX2 R67, R73 ;  /* 0x0000004900437308 */ /* 0x0002e20000000800 */
[----:B------:R-:W-:-:S01]  /*59c0*/  FADD R84, R35, R62 ;  /* 0x0000003e23547221 */ /* 0x000fc20000000000 */
[----:B------:R-:W-:Y:S02]  /*59d0*/  F2FP.SATFINITE.E4M3.F32.PACK_AB_MERGE_C R62, RZ, R62, RZ ;  /* 0x0000003eff3e723e */ /* 0x000fe400048070ff */
[----:B------:R-:W-:Y:S01]  /*59e0*/  @!P3 FMUL R74, R74, 0.5 ;  /* 0x3f0000004a4ab820 */ /* 0x000fe20000400000 */
[----:B------:R-:W-:-:S03]  /*59f0*/  F2FP.SATFINITE.E4M3.F32.PACK_AB_MERGE_C R35, RZ, R35, RZ ;  /* 0x00000023ff23723e */ /* 0x000fc600048070ff */
[----:B------:R4:W5:Y:S01]  /*5a00*/  MUFU.EX2 R68, R74 ;  /* 0x0000004a00447308 */ /* 0x0009620000000800 */
[----:B-1----:R-:W-:-:S01]  /*5a10*/  FFMA R73, R82, UR23, -R76 ;  /* 0x0000001752497c23 */ /* 0x002fc2000800084c */
[----:B--2---:R-:W-:Y:S01]  /*5a20*/  @!P2 FMUL R66, R66, R66 ;  /* 0x000000424242a220 */ /* 0x004fe20000400000 */
[----:B------:R-:W-:-:S01]  /*5a30*/  FFMA R82, R79, UR23, -R76 ;  /* 0x000000174f527c23 */ /* 0x000fc2000800084c */
[----:B------:R-:W-:Y:S01]  /*5a40*/  @!P5 FMUL R75, R75, 0.5 ;  /* 0x3f0000004b4bd820 */ /* 0x000fe20000400000 */
[----:B------:R-:W-:-:S01]  /*5a50*/  FADD R76, R28, R65 ;  /* 0x000000411c4c7221 */ /* 0x000fc20000000000 */
[----:B------:R-:W-:Y:S01]  /*5a60*/  FSETP.GEU.AND P2, PT, R73, -126, PT ;  /* 0xc2fc00004900780b */ /* 0x000fe20003f4e000 */
[----:B------:R-:W-:-:S01]  /*5a70*/  FADD R79, R25, R52 ;  /* 0x00000034194f7221 */ /* 0x000fc20000000000 */
[----:B------:R1:W2:Y:S01]  /*5a80*/  MUFU.EX2 R69, R75 ;  /* 0x0000004b00457308 */ /* 0x0002a20000000800 */
[----:B---3--:R-:W-:Y:S01]  /*5a90*/  @!P6 FMUL R67, R67, R67 ;  /* 0x000000434343e220 */ /* 0x008fe20000400000 */
[----:B------:R-:W-:Y:S01]  /*5aa0*/  FSETP.GEU.AND P6, PT, R78, -126, PT ;  /* 0xc2fc00004e00780b */ /* 0x000fe20003fce000 */
[----:B----4-:R-:W-:-:S01]  /*5ab0*/  FADD R74, R21, R44 ;  /* 0x0000002c154a7221 */ /* 0x010fc20000000000 */
[----:B------:R-:W-:Y:S01]  /*5ac0*/  F2FP.SATFINITE.E4M3.F32.PACK_AB_MERGE_C R25, RZ, R25, RZ ;  /* 0x00000019ff19723e */ /* 0x000fe200048070ff */
[----:B------:R-:W-:Y:S01]  /*5ad0*/  IMAD.U32 R35, R35, 0x10000, RZ ;  /* 0x0001000023237824 */ /* 0x000fe200078e00ff */
[----:B------:R-:W-:Y:S01]  /*5ae0*/  F2FP.SATFINITE.E4M3.F32.PACK_AB_MERGE_C R44, RZ, R44, RZ ;  /* 0x0000002cff2c723e */ /* 0x000fe200048070ff */
[----:B------:R-:W-:-:S01]  /*5af0*/  FADD R80, R71, R74 ;  /* 0x0000004a47507221 */ /* 0x000fc20000000000 */
[----:B------:R-:W-:Y:S01]  /*5b00*/  FADD R74, R17, R36 ;  /* 0x00000024114a7221 */ /* 0x000fe20000000000 */
[----:B-----5:R-:W-:Y:S01]  /*5b10*/  @!P3 FMUL R68, R68, R68 ;  /* 0x000000444444b220 */ /* 0x020fe20000400000 */
[----:B------:R-:W-:Y:S01]  /*5b20*/  FSETP.GEU.AND P3, PT, R83, -126, PT ;  /* 0xc2fc00005300780b */ /* 0x000fe20003f6e000 */
[----:B------:R-:W-:Y:S01]  /*5b30*/  @!P2 FMUL R73, R73, 0.5 ;  /* 0x3f0000004949a820 */ /* 0x000fe20000400000 */
[----:B-1----:R-:W-:Y:S01]  /*5b40*/  FADD R75, R24, R61 ;  /* 0x0000003d184b7221 */ /* 0x002fe20000000000 */
[----:B------:R-:W-:Y:S01]  /*5b50*/  F2FP.SATFINITE.E4M3.F32.PACK_AB_MERGE_C R24, RZ, R24, RZ ;  /* 0x00000018ff18723e */ /* 0x000fe200048070ff */
[----:B------:R-:W-:Y:S01]  /*5b60*/  FADD R153, R43, R68 ;  /* 0x000000442b997221 */ /* 0x000fe20000000000 */
[----:B------:R-:W-:Y:S01]  /*5b70*/  @!P6 FMUL R78, R78, 0.5 ;  /* 0x3f0000004e4ee820 */ /* 0x000fe20000400000 */
[----:B------:R-:W-:Y:S01]  /*5b80*/  LOP3.LUT R25, R25, 0xffff, RZ, 0xc0, !PT ;  /* 0x0000ffff19197812 */ /* 0x000fe200078ec0ff */
[----:B------:R-:W1:Y:S01]  /*5b90*/  MUFU.EX2 R73, R73 ;  /* 0x0000004900497308 */ /* 0x000e620000000800 */
[----:B--2---:R-:W-:Y:S01]  /*5ba0*/  @!P5 FMUL R69, R69, R69 ;  /* 0x000000454545d220 */ /* 0x004fe20000400000 */
[----:B------:R-:W-:Y:S01]  /*5bb0*/  FSETP.GEU.AND P5, PT, R77, -126, PT ;  /* 0xc2fc00004d00780b */ /* 0x000fe20003fae000 */
[----:B------:R-:W-:-:S01]  /*5bc0*/  FADD R85, R74, R79 ;  /* 0x0000004f4a557221 */ /* 0x000fc20000000000 */
[----:B------:R-:W-:Y:S01]  /*5bd0*/  LOP3.LUT R24, R24, 0xff, RZ, 0xc0, !PT ;  /* 0x000000ff18187812 */ /* 0x000fe200078ec0ff */
[----:B------:R-:W-:-:S01]  /*5be0*/  FADD R74, R19, R40 ;  /* 0x00000028134a7221 */ /* 0x000fc20000000000 */
[----:B------:R-:W-:Y:S01]  /*5bf0*/  @!P3 FMUL R83, R83, 0.5 ;  /* 0x3f0000005353b820 */ /* 0x000fe20000400000 */
[----:B------:R-:W-:-:S01]  /*5c00*/  FADD R79, R29, R26 ;  /* 0x0000001a1d4f7221 */ /* 0x000fc20000000000 */
[----:B------:R2:W3:Y:S01]  /*5c10*/  MUFU.EX2 R70, R78 ;  /* 0x0000004e00467308 */ /* 0x0004e20000000800 */
[----:B------:R-:W-:Y:S01]  /*5c20*/  PRMT R24, R25, 0x7604, R24 ;  /* 0x0000760419187816 */ /* 0x000fe20000000018 */
[----:B------:R-:W-:Y:S01]  /*5c30*/  FADD R154, R46, R69 ;  /* 0x000000452e9a7221 */ /* 0x000fe20000000000 */
[----:B------:R-:W-:Y:S01]  /*5c40*/  F2FP.SATFINITE.E4M3.F32.PACK_AB_MERGE_C R17, RZ, R17, RZ ;  /* 0x00000011ff11723e */ /* 0x000fe200048070ff */
[----:B------:R-:W-:Y:S01]  /*5c50*/  FADD R74, R74, R79 ;  /* 0x0000004f4a4a7221 */ /* 0x000fe20000000000 */
[----:B------:R-:W-:Y:S01]  /*5c60*/  F2FP.SATFINITE.E4M3.F32.PACK_AB_MERGE_C R28, RZ, R28, RZ ;  /* 0x0000001cff1c723e */ /* 0x000fe200048070ff */
[----:B------:R-:W-:Y:S01]  /*5c70*/  FADD R79, R27, R58 ;  /* 0x0000003a1b4f7221 */ /* 0x000fe20000000000 */
[----:B------:R-:W-:Y:S01]  /*5c80*/  @!P5 FMUL R77, R77, 0.5 ;  /* 0x3f0000004d4dd820 */ /* 0x000fe20000400000 */
[----:B------:R4:W5:Y:S01]  /*5c90*/  MUFU.EX2 R64, R83 ;  /* 0x0000005300407308 */ /* 0x0009620000000800 */
[----:B-1----:R-:W-:Y:S01]  /*5ca0*/  @!P2 FMUL R73, R73, R73 ;  /* 0x000000494949a220 */ /* 0x002fe20000400000 */
[----:B------:R-:W-:Y:S01]  /*5cb0*/  FSETP.GEU.AND P2, PT, R86, -126, PT ;  /* 0xc2fc00005600780b */ /* 0x000fe20003f4e000 */
[----:B--2---:R-:W-:-:S01]  /*5cc0*/  FADD R78, R13, R72 ;  /* 0x000000480d4e7221 */ /* 0x004fc20000000000 */
[----:B------:R-:W-:Y:S01]  /*5cd0*/  FADD R72, R16, R45 ;  /* 0x0000002d10487221 */ /* 0x000fe20000000000 */
[----:B------:R-:W-:-:S01]  /*5ce0*/  FADD R155, R54, R73 ;  /* 0x00000049369b7221 */ /* 0x000fc20000000000 */
[----:B------:R-:W-:Y:S01]  /*5cf0*/  F2FP.SATFINITE.E4M3.F32.PACK_AB_MERGE_C R54, RZ, R54, RZ ;  /* 0x00000036ff36723e */ /* 0x000fe200048070ff */
[----:B------:R-:W-:-:S01]  /*5d00*/  FADD R154, R79, R154 ;  /* 0x0000009a4f9a7221 */ /* 0x000fc20000000000 */
[----:B------:R1:W-:Y:S01]  /*5d10*/  MUFU.EX2 R13, R77 ;  /* 0x0000004d000d7308 */ /* 0x0003e20000000800 */
[----:B---3--:R-:W-:Y:S01]  /*5d20*/  @!P6 FMUL R70, R70, R70 ;  /* 0x000000464646e220 */ /* 0x008fe20000400000 */
[----:B------:R-:W-:Y:S01]  /*5d30*/  FSETP.GEU.AND P6, PT, R82, -126, PT ;  /* 0xc2fc00005200780b */ /* 0x000fe20003fce000 */
[----:B----4-:R-:W-:-:S01]  /*5d40*/  FADD R83, R72, R75 ;  /* 0x0000004b48537221 */ /* 0x010fc20000000000 */
[----:B------:R-:W-:Y:S01]  /*5d50*/  FADD R75, R18, R49 ;  /* 0x00000031124b7221 */ /* 0x000fe20000000000 */
[----:B------:R-:W-:-:S01]  /*5d60*/  FADD R72, R14, R41 ;  /* 0x000000290e487221 */ /* 0x000fc20000000000 */
[----:B------:R-:W-:Y:S01]  /*5d70*/  F2FP.SATFINITE.E4M3.F32.PACK_AB_MERGE_C R14, RZ, R14, RZ ;  /* 0x0000000eff0e723e */ /* 0x000fe200048070ff */
[----:B------:R-:W-:Y:S01]  /*5d80*/  @!P2 FMUL R86, R86, 0.5 ;  /* 0x3f0000005656a820 */ /* 0x000fe20000400000 */
[----:B------:R-:W-:Y:S01]  /*5d90*/  FADD R76, R75, R76 ;  /* 0x0000004c4b4c7221 */ /* 0x000fe20000000000 */
[----:B-----5:R-:W-:Y:S01]  /*5da0*/  @!P3 FMUL R64, R64, R64 ;  /* 0x000000404040b220 */ /* 0x020fe20000400000 */
[----:B------:R-:W-:Y:S01]  /*5db0*/  FSETP.GEU.AND P3, PT, R87, -126, PT ;  /* 0xc2fc00005700780b */ /* 0x000fe20003f6e000 */
[----:B-1----:R-:W-:-:S01]  /*5dc0*/  FADD R77, R22, R57 ;  /* 0x00000039164d7221 */ /* 0x002fc20000000000 */
[----:B------:R1:W2:Y:S01]  /*5dd0*/  MUFU.EX2 R75, R86 ;  /* 0x00000056004b7308 */ /* 0x0002a20000000800 */
[----:B------:R-:W-:Y:S01]  /*5de0*/  LOP3.LUT R14, R14, 0xff, RZ, 0xc0, !PT ;  /* 0x000000ff0e0e7812 */ /* 0x000fe200078ec0ff */
[----:B------:R-:W-:Y:S01]  /*5df0*/  FADD R155, R84, R155 ;  /* 0x0000009b549b7221 */ /* 0x000fe20000000000 */
[----:B------:R-:W-:Y:S01]  /*5e00*/  @!P6 FMUL R82, R82, 0.5 ;  /* 0x3f0000005252e820 */ /* 0x000fe20000400000 */
[----:B------:R-:W-:Y:S01]  /*5e10*/  FADD R81, R72, R77 ;  /* 0x0000004d48517221 */ /* 0x000fe20000000000 */
[----:B------:R-:W-:-:S01]  /*5e20*/  FADD R72, R15, R32 ;  /* 0x000000200f487221 */ /* 0x000fc20000000000 */
[----:B------:R-:W-:Y:S01]  /*5e30*/  F2FP.SATFINITE.E4M3.F32.PACK_AB_MERGE_C R15, RZ, R15, RZ ;  /* 0x0000000fff0f723e */ /* 0x000fe200048070ff */
[----:B------:R-:W-:-:S01]  /*5e40*/  FADD R77, R23, R48 ;  /* 0x00000030174d7221 */ /* 0x000fc20000000000 */
[----:B------:R3:W4:Y:S01]  /*5e50*/  MUFU.EX2 R71, R82 ;  /* 0x0000005200477308 */ /* 0x0007220000000800 */
[----:B------:R-:W-:Y:S01]  /*5e60*/  F2FP.SATFINITE.E4M3.F32.PACK_AB_MERGE_C R41, RZ, R41, RZ ;  /* 0x00000029ff29723e */ /* 0x000fe200048070ff */
[----:B-1----:R-:W-:Y:S01]  /*5e70*/  FADD R86, R38, R67 ;  /* 0x0000004326567221 */ /* 0x002fe20000000000 */
[----:B------:R-:W-:Y:S01]  /*5e80*/  LOP3.LUT R15, R15, 0xffff, RZ, 0xc0, !PT ;  /* 0x0000ffff0f0f7812 */ /* 0x000fe200078ec0ff */
[----:B------:R-:W-:Y:S01]  /*5e90*/  @!P3 FMUL R87, R87, 0.5 ;  /* 0x3f0000005757b820 */ /* 0x000fe20000400000 */
[----:B------:R-:W-:Y:S01]  /*5ea0*/  F2FP.SATFINITE.E4M3.F32.PACK_AB_MERGE_C R32, RZ, R32, RZ ;  /* 0x00000020ff20723e */ /* 0x000fe200048070ff */
[----:B------:R-:W-:Y:S01]  /*5eb0*/  FADD R77, R72, R77 ;  /* 0x0000004d484d7221 */ /* 0x000fe20000000000 */
[----:B------:R-:W-:Y:S01]  /*5ec0*/  PRMT R14, R15, 0x7604, R14 ;  /* 0x000076040f0e7816 */ /* 0x000fe2000000000e */
[----:B------:R-:W-:-:S02]  /*5ed0*/  IMAD.U32 R15, R54, 0x10000, RZ ;  /* 0x00010000360f7824 */ /* 0x000fc400078e00ff */
[----:B---3--:R-:W-:-:S01]  /*5ee0*/  FADD R82, R30, R59 ;  /* 0x0000003b1e527221 */ /* 0x008fc20000000000 */
[----:B------:R1:W3:Y:S01]  /*5ef0*/  MUFU.EX2 R72, R87 ;  /* 0x0000005700487308 */ /* 0x0002e20000000800 */
[----:B--2---:R-:W-:Y:S01]  /*5f00*/  @!P2 FMUL R75, R75, R75 ;  /* 0x0000004b4b4ba220 */ /* 0x004fe20000400000 */
[----:B------:R-:W-:Y:S01]  /*5f10*/  LOP3.LUT R41, R41, 0xff, RZ, 0xc0, !PT ;  /* 0x000000ff29297812 */ /* 0x000fe200078ec0ff */
[----:B------:R-:W-:-:S01]  /*5f20*/  FADD R156, R82, R153 ;  /* 0x00000099529c7221 */ /* 0x000fc20000000000 */
[----:B------:R-:W-:Y:S01]  /*5f30*/  FADD R82, R31, R60 ;  /* 0x0000003c1f527221 */ /* 0x000fe20000000000 */
[----:B------:R-:W-:Y:S01]  /*5f40*/  LOP3.LUT R32, R32, 0xffff, RZ, 0xc0, !PT ;  /* 0x0000ffff20207812 */ /* 0x000fe200078ec0ff */
[----:B------:R-:W-:Y:S01]  /*5f50*/  FADD R153, R47, R70 ;  /* 0x000000462f997221 */ /* 0x000fe20000000000 */
[----:B------:R-:W-:Y:S01]  /*5f60*/  F2FP.SATFINITE.E4M3.F32.PACK_AB_MERGE_C R60, RZ, R60, RZ ;  /* 0x0000003cff3c723e */ /* 0x000fe200048070ff */
[----:B----4-:R-:W-:Y:S01]  /*5f70*/  @!P6 FMUL R71, R71, R71 ;  /* 0x000000474747e220 */ /* 0x010fe20000400000 */
[----:B------:R-:W-:Y:S01]  /*5f80*/  F2FP.SATFINITE.E4M3.F32.PACK_AB_MERGE_C R16, RZ, R16, RZ ;  /* 0x00000010ff10723e */ /* 0x000fe200048070ff */
[----:B-1----:R-:W-:Y:S01]  /*5f90*/  FADD R87, R56, R75 ;  /* 0x0000004b38577221 */ /* 0x002fe20000000000 */
[----:B------:R-:W-:Y:S01]  /*5fa0*/  F2FP.SATFINITE.E4M3.F32.PACK_AB_MERGE_C R29, RZ, R29, RZ ;  /* 0x0000001dff1d723e */ /* 0x000fe200048070ff */
[----:B------:R-:W-:Y:S01]  /*5fb0*/  FADD R153, R82, R153 ;  /* 0x0000009952997221 */ /* 0x000fe20000000000 */
[----:B------:R-:W-:Y:S01]  /*5fc0*/  LOP3.LUT R24, R24, 0xff0000, R15, 0xf8, !PT ;  /* 0x00ff000018187812 */ /* 0x000fe200078ef80f */
[----:B------:R-:W-:Y:S01]  /*5fd0*/  FADD R82, R39, R66 ;  /* 0x0000004227527221 */ /* 0x000fe20000000000 */
[----:B------:R-:W-:Y:S01]  /*5fe0*/  F2FP.SATFINITE.E4M3.F32.PACK_AB_MERGE_C R18, RZ, R18, RZ ;  /* 0x00000012ff12723e */ /* 0x000fe200048070ff */
[----:B------:R-:W-:Y:S01]  /*5ff0*/  FADD R84, R50, R71 ;  /* 0x0000004732547221 */ /* 0x000fe20000000000 */
[----:B------:R-:W-:Y:S01]  /*6000*/  F2FP.SATFINITE.E4M3.F32.PACK_AB_MERGE_C R19, RZ, R19, RZ ;  /* 0x00000013ff13723e */ /* 0x000fe200048070ff */
[----:B------:R-:W-:Y:S01]  /*6010*/  FADD R157, R51, R64 ;  /* 0x00000040339d7221 */ /* 0x000fe20000000000 */
[----:B------:R-:W-:Y:S01]  /*6020*/  PRMT R32, R32, 0x7604, R41 ;  /* 0x0000760420207816 */ /* 0x000fe20000000029 */
[----:B------:R-:W-:Y:S01]  /*6030*/  FADD R79, R34, R63 ;  /* 0x0000003f224f7221 */ /* 0x000fe20000000000 */
[----:B------:R-:W-:Y:S01]  /*6040*/  SHF.L.U32 R15, R60, 0x10, RZ ;  /* 0x000000103c0f7819 */ /* 0x000fe200000006ff */
[----:B------:R-:W-:Y:S01]  /*6050*/  @!P5 FMUL R13, R13, R13 ;  /* 0x0000000d0d0dd220 */ /* 0x000fe20000400000 */
[----:B------:R-:W-:Y:S01]  /*6060*/  F2FP.SATFINITE.E4M3.F32.PACK_AB_MERGE_C R68, RZ, R68, RZ ;  /* 0x00000044ff44723e */ /* 0x000fe200048070ff */
[----:B------:R-:W-:Y:S01]  /*6070*/  FADD R157, R86, R157 ;  /* 0x0000009d569d7221 */ /* 0x000fe20000000000 */
[----:B------:R-:W-:Y:S01]  /*6080*/  LOP3.LUT R16, R16, 0xff, RZ, 0xc0, !PT ;  /* 0x000000ff10107812 */ /* 0x000fe200078ec0ff */
[----:B------:R-:W-:Y:S01]  /*6090*/  FADD R79, R79, R84 ;  /* 0x000000544f4f7221 */ /* 0x000fe20000000000 */
[----:B------:R-:W-:Y:S01]  /*60a0*/  LOP3.LUT R17, R17, 0xffff, RZ, 0xc0, !PT ;  /* 0x0000ffff11117812 */ /* 0x000fe200078ec0ff */
[----:B------:R-:W-:Y:S01]  /*60b0*/  FADD R86, R82, R87 ;  /* 0x0000005752567221 */ /* 0x000fe20000000000 */
[----:B------:R-:W-:Y:S01]  /*60c0*/  F2FP.SATFINITE.E4M3.F32.PACK_AB_MERGE_C R56, RZ, R56, RZ ;  /* 0x00000038ff38723e */ /* 0x000fe200048070ff */
[----:B---3--:R-:W-:Y:S01]  /*60d0*/  @!P3 FMUL R72, R72, R72 ;  /* 0x000000484848b220 */ /* 0x008fe20000400000 */
[----:B------:R-:W-:Y:S01]  /*60e0*/  F2FP.SATFINITE.E4M3.F32.PACK_AB_MERGE_C R49, RZ, R49, RZ ;  /* 0x00000031ff31723e */ /* 0x000fe200048070ff */
[----:B------:R-:W-:Y:S01]  /*60f0*/  FADD R82, R42, R13 ;  /* 0x0000000d2a527221 */ /* 0x000fe20000000000 */
[----:B------:R-:W-:Y:S01]  /*6100*/  F2FP.SATFINITE.E4M3.F32.PACK_AB_MERGE_C R40, RZ, R40, RZ ;  /* 0x00000028ff28723e */ /* 0x000fe200048070ff */
[----:B------:R-:W-:Y:S01]  /*6110*/  FADD R87, R55, R72 ;  /* 0x0000004837577221 */ /* 0x000fe20000000000 */
[----:B------:R-:W-:Y:S01]  /*6120*/  LOP3.LUT R44, R44, 0xffff, RZ, 0xc0, !PT ;  /* 0x0000ffff2c2c7812 */ /* 0x000fe200078ec0ff */
[----:B------:R-:W-:Y:S01]  /*6130*/  FADD R80, R80, R85 ;  /* 0x0000005550507221 */ /* 0x000fe20000000000 */
[----:B------:R-:W-:Y:S01]  /*6140*/  LOP3.LUT R28, R28, 0xff, RZ, 0xc0, !PT ;  /* 0x000000ff1c1c7812 */ /* 0x000fe200078ec0ff */
[----:B------:R-:W-:Y:S01]  /*6150*/  FADD R81, R81, R76 ;  /* 0x0000004c51517221 */ /* 0x000fe20000000000 */
[----:B------:R-:W-:Y:S01]  /*6160*/  LOP3.LUT R29, R29, 0xffff, RZ, 0xc0, !PT ;  /* 0x0000ffff1d1d7812 */ /* 0x000fe200078ec0ff */
[----:B------:R-:W-:Y:S01]  /*6170*/  FADD R77, R77, R74 ;  /* 0x0000004a4d4d7221 */ /* 0x000fe20000000000 */
[----:B------:R-:W-:Y:S01]  /*6180*/  LOP3.LUT R18, R18, 0xff, RZ, 0xc0, !PT ;  /* 0x000000ff12127812 */ /* 0x000fe200078ec0ff */
[----:B------:R-:W-:Y:S01]  /*6190*/  IMAD.MOV.U32 R25, RZ, RZ, 0x2130 ;  /* 0x00002130ff197424 */ /* 0x000fe200078e00ff */
[----:B------:R-:W-:Y:S01]  /*61a0*/  LOP3.LUT R19, R19, 0xffff, RZ, 0xc0, !PT ;  /* 0x0000ffff13137812 */ /* 0x000fe200078ec0ff */
[----:B------:R-:W-:Y:S01]  /*61b0*/  FADD R77, R80, R77 ;  /* 0x0000004d504d7221 */ /* 0x000fe20000000000 */
[----:B------:R-:W-:Y:S01]  /*61c0*/  F2FP.SATFINITE.E4M3.F32.PACK_AB_MERGE_C R22, RZ, R22, RZ ;  /* 0x00000016ff16723e */ /* 0x000fe200048070ff */
        /* <DEDUP_REMOVED lines=9> */
[----:B------:R-:W-:Y:S01]  /*6260*/  LOP3.LUT R32, R32, 0xff0000, R15, 0xf8, !PT ;  /* 0x00ff000020207812 */ /* 0x000fe200078ef80f */
[----:B------:R-:W-:Y:S01]  /*6270*/  IMAD.U32 R15, R68, 0x10000, RZ ;  /* 0x00010000440f7824 */ /* 0x000fe200078e00ff */
[----:B------:R-:W-:Y:S01]  /*6280*/  PRMT R16, R17, 0x7604, R16 ;  /* 0x0000760411107816 */ /* 0x000fe20000000010 */
[----:B------:R-:W-:Y:S01]  /*6290*/  IMAD.U32 R17, R56, 0x10000, RZ ;  /* 0x0001000038117824 */ /* 0x000fe200078e00ff */
[----:B------:R-:W-:Y:S01]  /*62a0*/  F2FP.SATFINITE.E4M3.F32.PACK_AB_MERGE_C R45, RZ, R45, RZ ;  /* 0x0000002dff2d723e */ /* 0x000fe200048070ff */
[----:B------:R-:W-:Y:S01]  /*62b0*/  FADD R86, R155, R86 ;  /* 0x000000569b567221 */ /* 0x000fe20000000000 */
[----:B------:R-:W-:Y:S01]  /*62c0*/  F2FP.SATFINITE.E4M3.F32.PACK_AB_MERGE_C R36, RZ, R36, RZ ;  /* 0x00000024ff24723e */ /* 0x000fe200048070ff */
[----:B------:R-:W-:Y:S01]  /*62d0*/  FADD R79, R154, R79 ;  /* 0x0000004f9a4f7221 */ /* 0x000fe20000000000 */
[----:B------:R-:W-:-:S02]  /*62e0*/  LOP3.LUT R49, R49, 0xff, RZ, 0xc0, !PT ;  /* 0x000000ff31317812 */ /* 0x000fc400078ec0ff */
[----:B------:R-:W-:Y:S01]  /*62f0*/  LOP3.LUT R40, R40, 0xffff, RZ, 0xc0, !PT ;  /* 0x0000ffff28287812 */ /* 0x000fe200078ec0ff */
[----:B------:R-:W-:-:S01]  /*6300*/  FADD R86, R86, R79 ;  /* 0x0000004f56567221 */ /* 0x000fc20000000000 */
[----:B------:R-:W-:Y:S02]  /*6310*/  PRMT R44, R44, 0x7604, R53 ;  /* 0x000076042c2c7816 */ /* 0x000fe40000000035 */
[----:B------:R-:W-:Y:S02]  /*6320*/  F2FP.SATFINITE.E4M3.F32.PACK_AB_MERGE_C R47, RZ, R47, RZ ;  /* 0x0000002fff2f723e */ /* 0x000fe400048070ff */
[----:B------:R-:W-:Y:S02]  /*6330*/  F2FP.SATFINITE.E4M3.F32.PACK_AB_MERGE_C R70, RZ, R70, RZ ;  /* 0x00000046ff46723e */ /* 0x000fe400048070ff */
[----:B------:R-:W-:Y:S01]  /*6340*/  F2FP.SATFINITE.E4M3.F32.PACK_AB_MERGE_C R50, RZ, R50, RZ ;  /* 0x00000032ff32723e */ /* 0x000fe200048070ff */
[----:B------:R-:W-:Y:S01]  /*6350*/  IMAD.U32 R47, R47, 0x10000, RZ ;  /* 0x000100002f2f7824 */ /* 0x000fe200078e00ff */
[----:B------:R-:W-:-:S02]  /*6360*/  PRMT R28, R29, 0x7604, R28 ;  /* 0x000076041d1c7816 */ /* 0x000fc4000000001c */
[----:B------:R-:W-:Y:S01]  /*6370*/  PRMT R18, R19, 0x7604, R18 ;  /* 0x0000760413127816 */ /* 0x000fe20000000012 */
[----:B------:R-:W-:Y:S01]  /*6380*/  IMAD.U32 R19, R66, 0x10000, RZ ;  /* 0x0001000042137824 */ /* 0x000fe200078e00ff */
[----:B------:R-:W-:Y:S02]  /*6390*/  LOP3.LUT R22, R22, 0xff, RZ, 0xc0, !PT ;  /* 0x000000ff16167812 */ /* 0x000fe400078ec0ff */
[----:B------:R-:W-:Y:S02]  /*63a0*/  LOP3.LUT R23, R23, 0xffff, RZ, 0xc0, !PT ;  /* 0x0000ffff17177812 */ /* 0x000fe400078ec0ff */
[----:B------:R-:W-:Y:S02]  /*63b0*/  LOP3.LUT R57, R57, 0xff, RZ, 0xc0, !PT ;  /* 0x000000ff39397812 */ /* 0x000fe400078ec0ff */
[----:B------:R-:W-:Y:S02]  /*63c0*/  LOP3.LUT R48, R48, 0xffff, RZ, 0xc0, !PT ;  /* 0x0000ffff30307812 */ /* 0x000fe400078ec0ff */
[----:B------:R-:W-:-:S02]  /*63d0*/  LOP3.LUT R45, R45, 0xff, RZ, 0xc0, !PT ;  /* 0x000000ff2d2d7812 */ /* 0x000fc400078ec0ff */
[----:B------:R-:W-:Y:S02]  /*63e0*/  LOP3.LUT R36, R36, 0xffff, RZ, 0xc0, !PT ;  /* 0x0000ffff24247812 */ /* 0x000fe400078ec0ff */
[----:B------:R-:W-:Y:S02]  /*63f0*/  F2FP.SATFINITE.E4M3.F32.PACK_AB_MERGE_C R31, RZ, R31, RZ ;  /* 0x0000001fff1f723e */ /* 0x000fe400048070ff */
[----:B------:R-:W-:Y:S02]  /*6400*/  F2FP.SATFINITE.E4M3.F32.PACK_AB_MERGE_C R34, RZ, R34, RZ ;  /* 0x00000022ff22723e */ /* 0x000fe400048070ff */
[----:B------:R-:W-:Y:S02]  /*6410*/  F2FP.SATFINITE.E4M3.F32.PACK_AB_MERGE_C R38, RZ, R38, RZ ;  /* 0x00000026ff26723e */ /* 0x000fe400048070ff */
[----:B------:R-:W-:Y:S02]  /*6420*/  PRMT R40, R40, 0x7604, R49 ;  /* 0x0000760428287816 */ /* 0x000fe40000000031 */
[----:B------:R-:W-:Y:S01]  /*6430*/  LOP3.LUT R44, R44, 0xff0000, R15, 0xf8, !PT ;  /* 0x00ff00002c2c7812 */ /* 0x000fe200078ef80f */
[----:B------:R-:W-:Y:S01]  /*6440*/  IMAD.U32 R15, R70, 0x10000, RZ ;  /* 0x00010000460f7824 */ /* 0x000fe200078e00ff */
[----:B------:R-:W-:-:S02]  /*6450*/  LOP3.LUT R50, R50, 0xffff, RZ, 0xc0, !PT ;  /* 0x0000ffff32327812 */ /* 0x000fc400078ec0ff */
[----:B------:R-:W-:Y:S01]  /*6460*/  F2FP.SATFINITE.E4M3.F32.PACK_AB_MERGE_C R84, RZ, R10, RZ ;  /* 0x0000000aff54723e */ /* 0x000fe200048070ff */
[----:B------:R-:W-:Y:S01]  /*6470*/  FADD R10, R78, R83 ;  /* 0x000000534e0a7221 */ /* 0x000fe20000000000 */
[----:B------:R-:W-:Y:S01]  /*6480*/  LOP3.LUT R28, R28, 0xff0000, R17, 0xf8, !PT ;  /* 0x00ff00001c1c7812 */ /* 0x000fe200078ef811 */
[----:B------:R-:W-:Y:S01]  /*6490*/  IMAD.U32 R17, R62, 0x10000, RZ ;  /* 0x000100003e117824 */ /* 0x000fe200078e00ff */
[----:B------:R-:W-:Y:S01]  /*64a0*/  PRMT R22, R23, 0x7604, R22 ;  /* 0x0000760417167816 */ /* 0x000fe20000000016 */
[----:B------:R-:W-:Y:S01]  /*64b0*/  FADD R10, R10, R81 ;  /* 0x000000510a0a7221 */ /* 0x000fe20000000000 */
[----:B------:R-:W-:Y:S02]  /*64c0*/  PRMT R48, R48, 0x7604, R57 ;  /* 0x0000760430307816 */ /* 0x000fe40000000039 */
[----:B------:R-:W-:Y:S01]  /*64d0*/  F2FP.SATFINITE.E4M3.F32.PACK_AB_MERGE_C R59, RZ, R59, RZ ;  /* 0x0000003bff3b723e */ /* 0x000fe200048070ff */
[----:B------:R-:W-:-:S01]  /*64e0*/  FADD R77, R10, R77 ;  /* 0x0000004d0a4d7221 */ /* 0x000fc20000000000 */
[----:B------:R-:W-:-:S02]  /*64f0*/  F2FP.SATFINITE.E4M3.F32.PACK_AB_MERGE_C R58, RZ, R58, RZ ;  /* 0x0000003aff3a723e */ /* 0x000fc400048070ff */
[----:B------:R-:W-:Y:S01]  /*6500*/  LOP3.LUT R83, R12, 0xffff, RZ, 0xc0, !PT ;  /* 0x0000ffff0c537812 */ /* 0x000fe200078ec0ff */
[----:B------:R-:W-:Y:S01]  /*6510*/  IMAD.U32 R59, R59, 0x10000, RZ ;  /* 0x000100003b3b7824 */ /* 0x000fe200078e00ff */
[----:B------:R-:W-:Y:S02]  /*6520*/  F2FP.SATFINITE.E4M3.F32.PACK_AB_MERGE_C R21, RZ, R21, RZ ;  /* 0x00000015ff15723e */ /* 0x000fe400048070ff */
[----:B------:R-:W-:Y:S02]  /*6530*/  PRMT R36, R36, 0x7604, R45 ;  /* 0x0000760424247816 */ /* 0x000fe4000000002d */
[----:B------:R-:W-:Y:S02]  /*6540*/  F2FP.SATFINITE.E4M3.F32.PACK_AB_MERGE_C R39, RZ, R39, RZ ;  /* 0x00000027ff27723e */ /* 0x000fe400048070ff */
[----:B------:R-:W-:Y:S02]  /*6550*/  SHF.L.U32 R31, R31, 0x10, RZ ;  /* 0x000000101f1f7819 */ /* 0x000fe400000006ff */
[----:B------:R-:W-:Y:S01]  /*6560*/  LOP3.LUT R34, R34, 0xffff, RZ, 0xc0, !PT ;  /* 0x0000ffff22227812 */ /* 0x000fe200078ec0ff */
[----:B------:R-:W-:Y:S01]  /*6570*/  IMAD.U32 R39, R39, 0x10000, RZ ;  /* 0x0001000027277824 */ /* 0x000fe200078e00ff */
[----:B------:R-:W-:-:S02]  /*6580*/  F2FP.SATFINITE.E4M3.F32.PACK_AB_MERGE_C R42, RZ, R42, RZ ;  /* 0x0000002aff2a723e */ /* 0x000fc400048070ff */
[----:B------:R-:W-:Y:S02]  /*6590*/  LOP3.LUT R38, R38, 0xffff, RZ, 0xc0, !PT ;  /* 0x0000ffff26267812 */ /* 0x000fe400078ec0ff */
[----:B------:R-:W-:Y:S02]  /*65a0*/  LOP3.LUT R12, R37, 0xffff, RZ, 0xc0, !PT ;  /* 0x0000ffff250c7812 */ /* 0x000fe400078ec0ff */
[----:B------:R-:W-:Y:S01]  /*65b0*/  LOP3.LUT R40, R40, 0xff0000, R19, 0xf8, !PT ;  /* 0x00ff000028287812 */ /* 0x000fe200078ef813 */
[----:B------:R-:W-:Y:S01]  /*65c0*/  IMAD.SHL.U32 R19, R50, 0x1000000, RZ ;  /* 0x0100000032137824 */ /* 0x000fe200078e00ff */
[----:B------:R-:W-:Y:S02]  /*65d0*/  F2FP.SATFINITE.E4M3.F32.PACK_AB_MERGE_C R43, RZ, R43, RZ ;  /* 0x0000002bff2b723e */ /* 0x000fe400048070ff */
[----:B------:R-:W-:Y:S02]  /*65e0*/  F2FP.SATFINITE.E4M3.F32.PACK_AB_MERGE_C R46, RZ, R46, RZ ;  /* 0x0000002eff2e723e */ /* 0x000fe400048070ff */
[----:B------:R-:W-:Y:S01]  /*65f0*/  F2FP.SATFINITE.E4M3.F32.PACK_AB_MERGE_C R61, RZ, R61, RZ ;  /* 0x0000003dff3d723e */ /* 0x000fe200048070ff */
[----:B------:R-:W-:Y:S01]  /*6600*/  IMAD.U32 R43, R43, 0x10000, RZ ;  /* 0x000100002b2b7824 */ /* 0x000fe200078e00ff */
[----:B------:R-:W-:-:S02]  /*6610*/  F2FP.SATFINITE.E4M3.F32.PACK_AB_MERGE_C R52, RZ, R52, RZ ;  /* 0x00000034ff34723e */ /* 0x000fc400048070ff */
[----:B------:R-:W-:Y:S02]  /*6620*/  F2FP.SATFINITE.E4M3.F32.PACK_AB_MERGE_C R65, RZ, R65, RZ ;  /* 0x00000041ff41723e */ /* 0x000fe400048070ff */
[----:B------:R-:W-:Y:S02]  /*6630*/  F2FP.SATFINITE.E4M3.F32.PACK_AB_MERGE_C R26, RZ, R26, RZ ;  /* 0x0000001aff1a723e */ /* 0x000fe400048070ff */
[----:B------:R-:W-:Y:S02]  /*6640*/  F2FP.SATFINITE.E4M3.F32.PACK_AB_MERGE_C R30, RZ, R30, RZ ;  /* 0x0000001eff1e723e */ /* 0x000fe400048070ff */
[----:B------:R-:W-:Y:S02]  /*6650*/  LOP3.LUT R22, R22, 0xff0000, R47, 0xf8, !PT ;  /* 0x00ff000016167812 */ /* 0x000fe400078ef82f */
[----:B------:R-:W-:Y:S01]  /*6660*/  F2FP.SATFINITE.E4M3.F32.PACK_AB_MERGE_C R27, RZ, R27, RZ ;  /* 0x0000001bff1b723e */ /* 0x000fe200048070ff */
[----:B------:R-:W-:Y:S01]  /*6670*/  IMAD.U32 R30, R30, 0x10000, RZ ;  /* 0x000100001e1e7824 */ /* 0x000fe200078e00ff */
[----:B------:R-:W-:-:S02]  /*6680*/  LOP3.LUT R48, R48, 0xff0000, R15, 0xf8, !PT ;  /* 0x00ff000030307812 */ /* 0x000fc400078ef80f */
[----:B------:R-:W-:Y:S02]  /*6690*/  LOP3.LUT R58, R58, 0xffff, RZ, 0xc0, !PT ;  /* 0x0000ffff3a3a7812 */ /* 0x000fe400078ec0ff */
[----:B------:R-:W-:Y:S02]  /*66a0*/  LOP3.LUT R21, R21, 0xffff, RZ, 0xc0, !PT ;  /* 0x0000ffff15157812 */ /* 0x000fe400078ec0ff */
[----:B------:R-:W-:Y:S02]  /*66b0*/  LOP3.LUT R14, R14, 0xff0000, R31, 0xf8, !PT ;  /* 0x00ff00000e0e7812 */ /* 0x000fe400078ef81f */
[----:B------:R-:W-:Y:S01]  /*66c0*/  LOP3.LUT R36, R36, 0xff0000, R17, 0xf8, !PT ;  /* 0x00ff000024247812 */ /* 0x000fe200078ef811 */
[----:B------:R-:W-:Y:S01]  /*66d0*/  IMAD.SHL.U32 R17, R38, 0x1000000, RZ ;  /* 0x0100000026117824 */ /* 0x000fe200078e00ff */
[----:B------:R-:W-:Y:S02]  /*66e0*/  SHF.L.U32 R15, R34, 0x18, RZ ;  /* 0x00000018220f7819 */ /* 0x000fe400000006ff */
[----:B------:R-:W-:-:S02]  /*66f0*/  LOP3.LUT R42, R42, 0xffff, RZ, 0xc0, !PT ;  /* 0x0000ffff2a2a7812 */ /* 0x000fc400078ec0ff */
[----:B------:R-:W-:Y:S02]  /*6700*/  F2FP.SATFINITE.E4M3.F32.PACK_AB_MERGE_C R51, RZ, R51, RZ ;  /* 0x00000033ff33723e */ /* 0x000fe400048070ff */
[----:B------:R-:W-:Y:S02]  /*6710*/  F2FP.SATFINITE.E4M3.F32.PACK_AB_MERGE_C R55, RZ, R55, RZ ;  /* 0x00000037ff37723e */ /* 0x000fe400048070ff */
[----:B------:R-:W-:Y:S02]  /*6720*/  F2FP.SATFINITE.E4M3.F32.PACK_AB_MERGE_C R67, RZ, R67, RZ ;  /* 0x00000043ff43723e */ /* 0x000fe400048070ff */
[----:B------:R-:W-:Y:S02]  /*6730*/  F2FP.SATFINITE.E4M3.F32.PACK_AB_MERGE_C R13, RZ, R13, RZ ;  /* 0x0000000dff0d723e */ /* 0x000fe400048070ff */
[----:B------:R-:W-:Y:S02]  /*6740*/  F2FP.SATFINITE.E4M3.F32.PACK_AB_MERGE_C R69, RZ, R69, RZ ;  /* 0x00000045ff45723e */ /* 0x000fe400048070ff */
[----:B------:R-:W-:-:S02]  /*6750*/  F2FP.SATFINITE.E4M3.F32.PACK_AB_MERGE_C R71, RZ, R71, RZ ;  /* 0x00000047ff47723e */ /* 0x000fc400048070ff */
[----:B------:R-:W-:Y:S02]  /*6760*/  LOP3.LUT R84, R84, 0xff, RZ, 0xc0, !PT ;  /* 0x000000ff54547812 */ /* 0x000fe400078ec0ff */
[----:B------:R-:W-:Y:S02]  /*6770*/  PRMT R12, R12, 0x7604, R33 ;  /* 0x000076040c0c7816 */ /* 0x000fe40000000021 */
[----:B------:R-:W-:Y:S02]  /*6780*/  F2FP.SATFINITE.E4M3.F32.PACK_AB_MERGE_C R73, RZ, R73, RZ ;  /* 0x00000049ff49723e */ /* 0x000fe400048070ff */
[----:B------:R-:W-:Y:S02]  /*6790*/  F2FP.SATFINITE.E4M3.F32.PACK_AB_MERGE_C R75, RZ, R75, RZ ;  /* 0x0000004bff4b723e */ /* 0x000fe400048070ff */
[----:B------:R-:W-:Y:S01]  /*67a0*/  F2FP.SATFINITE.E4M3.F32.PACK_AB_MERGE_C R64, RZ, R64, RZ ;  /* 0x00000040ff40723e */ /* 0x000fe200048070ff */
[----:B------:R-:W-:Y:S01]  /*67b0*/  IMAD.U32 R73, R73, 0x10000, RZ ;  /* 0x0001000049497824 */ /* 0x000fe200078e00ff */
[----:B------:R-:W-:Y:S01]  /*67c0*/  F2FP.SATFINITE.E4M3.F32.PACK_AB_MERGE_C R72, RZ, R72, RZ ;  /* 0x00000048ff48723e */ /* 0x000fe200048070ff */
[----:B------:R-:W-:Y:S01]  /*67d0*/  IMAD.U32 R75, R75, 0x10000, RZ ;  /* 0x000100004b4b7824 */ /* 0x000fe200078e00ff */
[----:B------:R-:W-:-:S02]  /*67e0*/  LOP3.LUT R16, R16, 0xff0000, R35, 0xf8, !PT ;  /* 0x00ff000010107812 */ /* 0x000fc400078ef823 */
[----:B------:R-:W-:Y:S02]  /*67f0*/  LOP3.LUT R46, R46, 0xffff, RZ, 0xc0, !PT ;  /* 0x0000ffff2e2e7812 */ /* 0x000fe400078ec0ff */
[----:B------:R-:W-:Y:S02]  /*6800*/  F2FP.SATFINITE.E4M3.F32.PACK_AB_MERGE_C R63, RZ, R63, RZ ;  /* 0x0000003fff3f723e */ /* 0x000fe400048070ff */
[----:B------:R-:W-:Y:S02]  /*6810*/  LOP3.LUT R61, R61, 0xff, RZ, 0xc0, !PT ;  /* 0x000000ff3d3d7812 */ /* 0x000fe400078ec0ff */
[----:B------:R-:W-:Y:S02]  /*6820*/  LOP3.LUT R52, R52, 0xffff, RZ, 0xc0, !PT ;  /* 0x0000ffff34347812 */ /* 0x000fe400078ec0ff */
[----:B------:R-:W-:Y:S02]  /*6830*/  LOP3.LUT R65, R65, 0xff, RZ, 0xc0, !PT ;  /* 0x000000ff41417812 */ /* 0x000fe400078ec0ff */
[----:B------:R-:W-:-:S02]  /*6840*/  LOP3.LUT R26, R26, 0xffff, RZ, 0xc0, !PT ;  /* 0x0000ffff1a1a7812 */ /* 0x000fc400078ec0ff */
[----:B------:R-:W-:Y:S02]  /*6850*/  LOP3.LUT R27, R27, 0xffff, RZ, 0xc0, !PT ;  /* 0x0000ffff1b1b7812 */ /* 0x000fe400078ec0ff */
[----:B------:R-:W-:Y:S01]  /*6860*/  LOP3.LUT R22, R22, R19, RZ, 0xfc, !PT ;  /* 0x0000001316167212 */ /* 0x000fe200078efcff */
[----:B------:R-:W-:Y:S01]  /*6870*/  IMAD.SHL.U32 R19, R58, 0x1000000, RZ ;  /* 0x010000003a137824 */ /* 0x000fe200078e00ff */
[----:B------:R-:W-:Y:S01]  /*6880*/  PRMT R20, R21, 0x7604, R20 ;  /* 0x0000760415147816 */ /* 0x000fe20000000014 */
[----:B------:R-:W-:Y:S01]  /*6890*/  IMAD.SHL.U32 R27, R27, 0x1000000, RZ ;  /* 0x010000001b1b7824 */ /* 0x000fe200078e00ff */
[----:B------:R-:W-:Y:S01]  /*68a0*/  LOP3.LUT R14, R14, R15, RZ, 0xfc, !PT ;  /* 0x0000000f0e0e7212 */ /* 0x000fe200078efcff */
[----:B------:R-:W-:Y:S01]  /*68b0*/  IMAD.SHL.U32 R15, R42, 0x1000000, RZ ;  /* 0x010000002a0f7824 */ /* 0x000fe200078e00ff */
[----:B------:R-:W-:Y:S02]  /*68c0*/  LOP3.LUT R51, R51, 0xffff, RZ, 0xc0, !PT ;  /* 0x0000ffff33337812 */ /* 0x000fe400078ec0ff */
[----:B------:R-:W-:-:S02]  /*68d0*/  LOP3.LUT R55, R55, 0xffff, RZ, 0xc0, !PT ;  /* 0x0000ffff37377812 */ /* 0x000fc400078ec0ff */
[----:B------:R-:W-:Y:S01]  /*68e0*/  LOP3.LUT R67, R67, 0xffff, RZ, 0xc0, !PT ;  /* 0x0000ffff43437812 */ /* 0x000fe200078ec0ff */
[----:B------:R-:W-:Y:S01]  /*68f0*/  IMAD.SHL.U32 R51, R51, 0x1000000, RZ ;  /* 0x0100000033337824 */ /* 0x000fe200078e00ff */
[----:B------:R-:W-:Y:S01]  /*6900*/  LOP3.LUT R13, R13, 0xffff, RZ, 0xc0, !PT ;  /* 0x0000ffff0d0d7812 */ /* 0x000fe200078ec0ff */
[----:B------:R-:W-:Y:S01]  /*6910*/  IMAD.SHL.U32 R55, R55, 0x1000000, RZ ;  /* 0x0100000037377824 */ /* 0x000fe200078e00ff */
[----:B------:R-:W-:Y:S01]  /*6920*/  LOP3.LUT R69, R69, 0xffff, RZ, 0xc0, !PT ;  /* 0x0000ffff45457812 */ /* 0x000fe200078ec0ff */
[----:B------:R-:W-:Y:S01]  /*6930*/  IMAD.SHL.U32 R67, R67, 0x1000000, RZ ;  /* 0x0100000043437824 */ /* 0x000fe200078e00ff */
[----:B------:R-:W-:Y:S01]  /*6940*/  LOP3.LUT R71, R71, 0xffff, RZ, 0xc0, !PT ;  /* 0x0000ffff47477812 */ /* 0x000fe200078ec0ff */
[----:B------:R-:W-:Y:S01]  /*6950*/  IMAD.SHL.U32 R13, R13, 0x1000000, RZ ;  /* 0x010000000d0d7824 */ /* 0x000fe200078e00ff */
[----:B------:R-:W-:Y:S01]  /*6960*/  PRMT R83, R83, 0x7604, R84 ;  /* 0x0000760453537816 */ /* 0x000fe20000000054 */
[----:B------:R-:W-:Y:S01]  /*6970*/  IMAD.SHL.U32 R69, R69, 0x1000000, RZ ;  /* 0x0100000045457824 */ /* 0x000fe200078e00ff */
[----:B------:R-:W-:Y:S01]  /*6980*/  LOP3.LUT R12, R12, 0xff0000, R59, 0xf8, !PT ;  /* 0x00ff00000c0c7812 */ /* 0x000fe200078ef83b */
[----:B------:R-:W-:Y:S01]  /*6990*/  IMAD.SHL.U32 R71, R71, 0x1000000, RZ ;  /* 0x0100000047477824 */ /* 0x000fe200078e00ff */
[----:B------:R-:W-:-:S02]  /*69a0*/  LOP3.LUT R64, R64, 0xffff, RZ, 0xc0, !PT ;  /* 0x0000ffff40407812 */ /* 0x000fc400078ec0ff */
[----:B------:R-:W-:Y:S02]  /*69b0*/  LOP3.LUT R72, R72, 0xffff, RZ, 0xc0, !PT ;  /* 0x0000ffff48487812 */ /* 0x000fe400078ec0ff */
[----:B------:R-:W-:Y:S02]  /*69c0*/  LOP3.LUT R18, R18, 0xff0000, R39, 0xf8, !PT ;  /* 0x00ff000012127812 */ /* 0x000fe400078ef827 */
[----:B------:R-:W-:Y:S01]  /*69d0*/  LOP3.LUT R16, R16, R17, RZ, 0xfc, !PT ;  /* 0x0000001110107212 */ /* 0x000fe200078efcff */
[----:B------:R-:W-:Y:S01]  /*69e0*/  IMAD.SHL.U32 R17, R46, 0x1000000, RZ ;  /* 0x010000002e117824 */ /* 0x000fe200078e00ff */
[----:B------:R-:W-:Y:S01]  /*69f0*/  LOP3.LUT R63, R63, 0xffff, RZ, 0xc0, !PT ;  /* 0x0000ffff3f3f7812 */ /* 0x000fe200078ec0ff */
[----:B------:R-:W-:Y:S01]  /*6a00*/  IMAD.SHL.U32 R21, R72, 0x1000000, RZ ;  /* 0x0100000048157824 */ /* 0x000fe200078e00ff */
[----:B------:R-:W-:Y:S02]  /*6a10*/  PRMT R52, R52, 0x7604, R61 ;  /* 0x0000760434347816 */ /* 0x000fe4000000003d */
[----:B------:R-:W-:-:S02]  /*6a20*/  PRMT R26, R26, 0x7604, R65 ;  /* 0x000076041a1a7816 */ /* 0x000fc40000000041 */
[----:B------:R-:W-:Y:S02]  /*6a30*/  LOP3.LUT R20, R20, 0xff0000, R43, 0xf8, !PT ;  /* 0x00ff000014147812 */ /* 0x000fe400078ef82b */
[----:B------:R-:W-:Y:S02]  /*6a40*/  LOP3.LUT R30, R83, 0xff0000, R30, 0xf8, !PT ;  /* 0x00ff0000531e7812 */ /* 0x000fe400078ef81e */
[----:B------:R-:W-:Y:S02]  /*6a50*/  FSETP.GEU.AND P2, PT, R152, -126, PT ;  /* 0xc2fc00009800780b */ /* 0x000fe40003f4e000 */
[----:B------:R-:W-:Y:S02]  /*6a60*/  FSETP.GEU.AND P3, PT, R11, -126, PT ;  /* 0xc2fc00000b00780b */ /* 0x000fe40003f6e000 */
[----:B------:R-:W-:Y:S01]  /*6a70*/  LOP3.LUT R12, R12, R19, RZ, 0xfc, !PT ;  /* 0x000000130c0c7212 */ /* 0x000fe200078efcff */
[----:B------:R-:W-:Y:S01]  /*6a80*/  IMAD.SHL.U32 R19, R64, 0x1000000, RZ ;  /* 0x0100000040137824 */ /* 0x000fe200078e00ff */
[----:B------:R-:W-:-:S02]  /*6a90*/  MOV R23, 0x3021 ;  /* 0x0000302100177802 */ /* 0x000fc40000000f00 */
[----:B------:R-:W-:Y:S02]  /*6aa0*/  LOP3.LUT R15, R18, R15, RZ, 0xfc, !PT ;  /* 0x0000000f120f7212 */ /* 0x000fe400078efcff */
[----:B------:R-:W-:Y:S02]  /*6ab0*/  SHF.L.U32 R63, R63, 0x18, RZ ;  /* 0x000000183f3f7819 */ /* 0x000fe400000006ff */
[----:B------:R-:W-:Y:S01]  /*6ac0*/  LOP3.LUT R52, R52, 0xff0000, R73, 0xf8, !PT ;  /* 0x00ff000034347812 */ /* 0x000fe200078ef849 */
[----:B------:R-:W-:Y:S01]  /*6ad0*/  @!P2 FMUL R152, R152, 0.5 ;  /* 0x3f0000009898a820 */ /* 0x000fe20000400000 */
[----:B------:R-:W-:Y:S01]  /*6ae0*/  LOP3.LUT R26, R26, 0xff0000, R75, 0xf8, !PT ;  /* 0x00ff00001a1a7812 */ /* 0x000fe200078ef84b */
[----:B------:R-:W-:Y:S01]  /*6af0*/  @!P3 FMUL R11, R11, 0.5 ;  /* 0x3f0000000b0bb820 */ /* 0x000fe20000400000 */
[----:B------:R-:W-:Y:S02]  /*6b00*/  LOP3.LUT R17, R20, R17, RZ, 0xfc, !PT ;  /* 0x0000001114117212 */ /* 0x000fe400078efcff */
[----:B------:R-:W-:Y:S01]  /*6b10*/  LOP3.LUT R27, R30, R27, RZ, 0xfc, !PT ;  /* 0x0000001b1e1b7212 */ /* 0x000fe200078efcff */
[----:B------:R-:W1:Y:S01]  /*6b20*/  MUFU.EX2 R152, R152 ;  /* 0x0000009800987308 */ /* 0x000e620000000800 */
[----:B------:R-:W-:-:S02]  /*6b30*/  SHF.R.U32.HI R23, RZ, R0, R23 ;  /* 0x00000000ff177219 */ /* 0x000fc40000011617 */
[----:B------:R-:W-:Y:S02]  /*6b40*/  LOP3.LUT R24, R24, R51, RZ, 0xfc, !PT ;  /* 0x0000003318187212 */ /* 0x000fe400078efcff */
[----:B------:R-:W-:Y:S02]  /*6b50*/  LOP3.LUT R55, R28, R55, RZ, 0xfc, !PT ;  /* 0x000000371c377212 */ /* 0x000fe400078efcff */
[----:B------:R-:W-:Y:S01]  /*6b60*/  LOP3.LUT R63, R32, R63, RZ, 0xfc, !PT ;  /* 0x0000003f203f7212 */ /* 0x000fe200078efcff */
[----:B------:R-:W2:Y:S01]  /*6b70*/  MUFU.EX2 R11, R11 ;  /* 0x0000000b000b7308 */ /* 0x000ea20000000800 */
[----:B------:R-:W-:Y:S02]  /*6b80*/  LOP3.LUT R36, R36, R67, RZ, 0xfc, !PT ;  /* 0x0000004324247212 */ /* 0x000fe400078efcff */
[----:B------:R-:W-:Y:S02]  /*6b90*/  LOP3.LUT R13, R40, R13, RZ, 0xfc, !PT ;  /* 0x0000000d280d7212 */ /* 0x000fe400078efcff */
[----:B------:R-:W-:-:S02]  /*6ba0*/  LOP3.LUT R44, R44, R69, RZ, 0xfc, !PT ;  /* 0x000000452c2c7212 */ /* 0x000fc400078efcff */
[----:B------:R-:W-:Y:S02]  /*6bb0*/  LOP3.LUT R71, R48, R71, RZ, 0xfc, !PT ;  /* 0x0000004730477212 */ /* 0x000fe400078efcff */
[----:B------:R-:W-:Y:S01]  /*6bc0*/  SEL R18, R15, R16, P4 ;  /* 0x000000100f127207 */ /* 0x000fe20002000000 */
[----:B-1----:R-:W-:Y:S01]  /*6bd0*/  @!P2 FMUL R152, R152, R152 ;  /* 0x000000989898a220 */ /* 0x002fe20000400000 */
[----:B------:R-:W-:Y:S02]  /*6be0*/  LOP3.LUT R19, R52, R19, RZ, 0xfc, !PT ;  /* 0x0000001334137212 */ /* 0x000fe400078efcff */
[----:B------:R-:W-:Y:S01]  /*6bf0*/  LOP3.LUT R26, R26, R21, RZ, 0xfc, !PT ;  /* 0x000000151a1a7212 */ /* 0x000fe200078efcff */
[----:B------:R-:W-:-:S01]  /*6c00*/  FFMA R7, R152, R7, R77 ;  /* 0x0000000798077223 */ /* 0x000fc2000000004d */
[----:B------:R-:W-:Y:S01]  /*6c10*/  SEL R15, R16, R15, P4 ;  /* 0x0000000f100f7207 */ /* 0x000fe20002000000 */
[----:B------:R-:W-:Y:S01]  /*6c20*/  FMUL R88, R88, R152 ;  /* 0x0000009858587220 */ /* 0x000fe20000400000 */
[----:B------:R-:W-:Y:S01]  /*6c30*/  SHF.R.U32.HI R25, RZ, R0, R25 ;  /* 0x00000000ff197219 */ /* 0x000fe20000011619 */
[----:B--2---:R-:W-:Y:S01]  /*6c40*/  @!P3 FMUL R11, R11, R11 ;  /* 0x0000000b0b0bb220 */ /* 0x004fe20000400000 */
[----:B------:R-:W-:Y:S01]  /*6c50*/  SEL R16, R22, R17, P4 ;  /* 0x0000001116107207 */ /* 0x000fe20002000000 */
[----:B------:R-:W-:Y:S01]  /*6c60*/  FMUL R89, R89, R152 ;  /* 0x0000009859597220 */ /* 0x000fe20000400000 */
[----:B------:R-:W-:Y:S01]  /*6c70*/  SEL R10, R14, R27, P4 ;  /* 0x0000001b0e0a7207 */ /* 0x000fe20002000000 */
[----:B------:R-:W-:-:S01]  /*6c80*/  FFMA R8, R11, R8, R86 ;  /* 0x000000080b087223 */ /* 0x000fc20000000056 */
[----:B------:R-:W-:Y:S01]  /*6c90*/  SEL R17, R17, R22, P4 ;  /* 0x0000001611117207 */ /* 0x000fe20002000000 */
[-C--:B------:R-:W-:Y:S01]  /*6ca0*/  FMUL R92, R92, R152.reuse ;  /* 0x000000985c5c7220 */ /* 0x080fe20000400000 */
[----:B------:R-:W-:Y:S01]  /*6cb0*/  LOP3.LUT R29, R23, 0xf, RZ, 0xc0, !PT ;  /* 0x0000000f171d7812 */ /* 0x000fe200078ec0ff */
[----:B------:R-:W-:Y:S01]  /*6cc0*/  FMUL R93, R93, R152 ;  /* 0x000000985d5d7220 */ /* 0x000fe20000400000 */
[----:B------:R-:W-:Y:S01]  /*6cd0*/  SEL R14, R27, R14, P4 ;  /* 0x0000000e1b0e7207 */ /* 0x000fe20002000000 */
[----:B------:R-:W-:Y:S01]  /*6ce0*/  FMUL R96, R96, R152 ;  /* 0x0000009860607220 */ /* 0x000fe20000400000 */
[----:B------:R-:W-:Y:S01]  /*6cf0*/  SEL R20, R55, R24, P4 ;  /* 0x0000001837147207 */ /* 0x000fe20002000000 */
[----:B------:R-:W-:Y:S01]  /*6d00*/  SHFL.IDX PT, R10, R10, R29, 0x1c1f ;  /* 0x001c1f1d0a0a7589 */ /* 0x000fe200000e0000 */
[----:B------:R-:W-:Y:S01]  /*6d10*/  SEL R21, R63, R12, P4 ;  /* 0x0000000c3f157207 */ /* 0x000fe20002000000 */
[----:B------:R-:W-:Y:S01]  /*6d20*/  FMUL R97, R97, R152 ;  /* 0x0000009861617220 */ /* 0x000fe20000400000 */
[----:B------:R-:W-:Y:S01]  /*6d30*/  SEL R22, R13, R36, P4 ;  /* 0x000000240d167207 */ /* 0x000fe20002000000 */
[----:B------:R-:W-:Y:S01]  /*6d40*/  SHFL.IDX PT, R18, R18, R29, 0x1c1f ;  /* 0x001c1f1d12127589 */ /* 0x000fe200000e0000 */
[----:B------:R-:W-:Y:S01]  /*6d50*/  SEL R23, R71, R44, P4 ;  /* 0x0000002c47177207 */ /* 0x000fe20002000000 */
[-C--:B------:R-:W-:Y:S01]  /*6d60*/  FMUL R100, R100, R152.reuse ;  /* 0x0000009864647220 */ /* 0x080fe20000400000 */
        /* <DEDUP_REMOVED lines=10> */
[----:B------:R-:W-:Y:S01]  /*6e10*/  LOP3.LUT R35, R25, 0xf, RZ, 0xc0, !PT ;  /* 0x0000000f19237812 */ /* 0x000fe200078ec0ff */
[----:B------:R-:W-:Y:S01]  /*6e20*/  FMUL R105, R105, R152 ;  /* 0x0000009869697220 */ /* 0x000fe20000400000 */
[----:B------:R-:W-:Y:S01]  /*6e30*/  SEL R26, R19, R26, P4 ;  /* 0x0000001a131a7207 */ /* 0x000fe20002000000 */
[----:B------:R-:W-:Y:S01]  /*6e40*/  SHFL.IDX PT, R22, R22, R29, 0x1c1f ;  /* 0x001c1f1d16167589 */ /* 0x000fe200000e0000 */
[----:B------:R-:W-:Y:S01]  /*6e50*/  SHF.L.U32 R33, R9, 0x1f, RZ ;  /* 0x0000001f09217819 */ /* 0x000fe200000006ff */
[-C--:B------:R-:W-:Y:S01]  /*6e60*/  FMUL R108, R108, R152.reuse ;  /* 0x000000986c6c7220 */ /* 0x080fe20000400000 */
[-C--:B------:R-:W-:Y:S01]  /*6e70*/  FMUL R109, R109, R152.reuse ;  /* 0x000000986d6d7220 */ /* 0x080fe20000400000 */
[----:B------:R-:W1:Y:S01]  /*6e80*/  SHFL.IDX PT, R25, R14, R35, 0x1c1f ;  /* 0x001c1f230e197589 */ /* 0x000e6200000e0000 */
[----:B------:R2:W3:Y:S01]  /*6e90*/  SYNCS.PHASECHK.TRANS64.TRYWAIT P2, [UR6+0x18000], R33 ;  /* 0x01800021ff0075a7 */ /* 0x0004e20008040146 */
[-C--:B------:R-:W-:Y:S01]  /*6ea0*/  FMUL R112, R112, R152.reuse ;  /* 0x0000009870707220 */ /* 0x080fe20000400000 */
[-C--:B------:R-:W-:Y:S01]  /*6eb0*/  FMUL R113, R113, R152.reuse ;  /* 0x0000009871717220 */ /* 0x080fe20000400000 */
[----:B------:R1:W4:Y:S01]  /*6ec0*/  SHFL.IDX PT, R31, R24, R35, 0x1c1f ;  /* 0x001c1f23181f7589 */ /* 0x00032200000e0000 */
[-C--:B------:R-:W-:Y:S01]  /*6ed0*/  FMUL R116, R116, R152.reuse ;  /* 0x0000009874747220 */ /* 0x080fe20000400000 */
[-C--:B------:R-:W-:Y:S01]  /*6ee0*/  FMUL R117, R117, R152.reuse ;  /* 0x0000009875757220 */ /* 0x080fe20000400000 */
[-C--:B------:R-:W-:Y:S01]  /*6ef0*/  FMUL R120, R120, R152.reuse ;  /* 0x0000009878787220 */ /* 0x080fe20000400000 */
[----:B------:R-:W-:Y:S01]  /*6f00*/  SHFL.IDX PT, R23, R23, R29, 0x1c1f ;  /* 0x001c1f1d17177589 */ /* 0x000fe200000e0000 */
[-C--:B------:R-:W-:Y:S01]  /*6f10*/  FMUL R121, R121, R152.reuse ;  /* 0x0000009879797220 */ /* 0x080fe20000400000 */
[-C--:B------:R-:W-:Y:S01]  /*6f20*/  FMUL R124, R124, R152.reuse ;  /* 0x000000987c7c7220 */ /* 0x080fe20000400000 */
[-C--:B------:R-:W-:Y:S01]  /*6f30*/  FMUL R125, R125, R152.reuse ;  /* 0x000000987d7d7220 */ /* 0x080fe20000400000 */
[----:B------:R-:W-:Y:S01]  /*6f40*/  SHFL.IDX PT, R19, R27, R29, 0x1c1f ;  /* 0x001c1f1d1b137589 */ /* 0x000fe200000e0000 */
[-C--:B------:R-:W-:Y:S01]  /*6f50*/  FMUL R128, R128, R152.reuse ;  /* 0x0000009880807220 */ /* 0x080fe20000400000 */
[-C--:B------:R-:W-:Y:S01]  /*6f60*/  FMUL R129, R129, R152.reuse ;  /* 0x0000009881817220 */ /* 0x080fe20000400000 */
[-C--:B------:R-:W-:Y:S01]  /*6f70*/  FMUL R132, R132, R152.reuse ;  /* 0x0000009884847220 */ /* 0x080fe20000400000 */
[----:B------:R-:W5:Y:S01]  /*6f80*/  SHFL.IDX PT, R15, R15, R35, 0x1c1f ;  /* 0x001c1f230f0f7589 */ /* 0x000f6200000e0000 */
[-C--:B------:R-:W-:Y:S01]  /*6f90*/  FMUL R133, R133, R152.reuse ;  /* 0x0000009885857220 */ /* 0x080fe20000400000 */
[-C--:B------:R-:W-:Y:S01]  /*6fa0*/  FMUL R136, R136, R152.reuse ;  /* 0x0000009888887220 */ /* 0x080fe20000400000 */
[-C--:B------:R-:W-:Y:S01]  /*6fb0*/  FMUL R137, R137, R152.reuse ;  /* 0x0000009889897220 */ /* 0x080fe20000400000 */
[----:B------:R-:W2:Y:S01]  /*6fc0*/  SHFL.IDX PT, R17, R17, R35, 0x1c1f ;  /* 0x001c1f2311117589 */ /* 0x000ea200000e0000 */
[-C--:B------:R-:W-:Y:S01]  /*6fd0*/  FMUL R140, R140, R152.reuse ;  /* 0x000000988c8c7220 */ /* 0x080fe20000400000 */
[-C--:B------:R-:W-:Y:S01]  /*6fe0*/  FMUL R141, R141, R152.reuse ;  /* 0x000000988d8d7220 */ /* 0x080fe20000400000 */
[-C--:B------:R-:W-:Y:S01]  /*6ff0*/  FMUL R144, R144, R152.reuse ;  /* 0x0000009890907220 */ /* 0x080fe20000400000 */
[----:B------:R-:W3:Y:S01]  /*7000*/  SHFL.IDX PT, R12, R12, R35, 0x1c1f ;  /* 0x001c1f230c0c7589 */ /* 0x000ee200000e0000 */
[-C--:B-1----:R-:W-:Y:S01]  /*7010*/  PRMT R24, R10, R5.reuse, R25 ;  /* 0x000000050a187216 */ /* 0x082fe20000000019 */
[-C--:B------:R-:W-:Y:S01]  /*7020*/  FMUL R145, R145, R152.reuse ;  /* 0x0000009891917220 */ /* 0x080fe20000400000 */
[-C--:B------:R-:W-:Y:S01]  /*7030*/  FMUL R148, R148, R152.reuse ;  /* 0x0000009894947220 */ /* 0x080fe20000400000 */
[----:B------:R-:W1:Y:S01]  /*7040*/  SHFL.IDX PT, R13, R13, R35, 0x1c1f ;  /* 0x001c1f230d0d7589 */ /* 0x000e6200000e0000 */
[----:B----4-:R-:W-:Y:S01]  /*7050*/  PRMT R30, R20, R5, R31 ;  /* 0x00000005141e7216 */ /* 0x010fe2000000001f */
[----:B------:R-:W-:Y:S01]  /*7060*/  FMUL R149, R149, R152 ;  /* 0x0000009895957220 */ /* 0x000fe20000400000 */
[-C--:B------:R-:W-:Y:S01]  /*7070*/  FMUL R90, R90, R11.reuse ;  /* 0x0000000b5a5a7220 */ /* 0x080fe20000400000 */
[----:B------:R-:W4:Y:S01]  /*7080*/  SHFL.IDX PT, R44, R44, R35, 0x1c1f ;  /* 0x001c1f232c2c7589 */ /* 0x000f2200000e0000 */
[-C--:B------:R-:W-:Y:S01]  /*7090*/  FMUL R91, R91, R11.reuse ;  /* 0x0000000b5b5b7220 */ /* 0x080fe20000400000 */
[-C--:B------:R-:W-:Y:S01]  /*70a0*/  FMUL R94, R94, R11.reuse ;  /* 0x0000000b5e5e7220 */ /* 0x080fe20000400000 */
[-C--:B------:R-:W-:Y:S01]  /*70b0*/  FMUL R95, R95, R11.reuse ;  /* 0x0000000b5f5f7220 */ /* 0x080fe20000400000 */
[----:B------:R5:W4:Y:S01]  /*70c0*/  SHFL.IDX PT, R32, R26, R35, 0x1c1f ;  /* 0x001c1f231a207589 */ /* 0x000b2200000e0000 */
[-C--:B------:R-:W-:Y:S01]  /*70d0*/  FMUL R98, R98, R11.reuse ;  /* 0x0000000b62627220 */ /* 0x080fe20000400000 */
        /* <DEDUP_REMOVED lines=26> */
[----:B------:R-:W-:Y:S01]  /*7280*/  FMUL R151, R151, R11 ;  /* 0x0000000b97977220 */ /* 0x000fe20000400000 */
[----:B------:R-:W-:-:S02]  /*7290*/  PRMT R25, R10, R6, R25 ;  /* 0x000000060a197216 */ /* 0x000fc40000000019 */
[CCC-:B-----5:R-:W-:Y:S02]  /*72a0*/  PRMT R26, R18.reuse, R5.reuse, R15.reuse ;  /* 0x00000005121a7216 */ /* 0x1e0fe4000000000f */
[-C--:B------:R-:W-:Y:S02]  /*72b0*/  PRMT R27, R18, R6.reuse, R15 ;  /* 0x00000006121b7216 */ /* 0x080fe4000000000f */
[CCC-:B--2---:R-:W-:Y:S02]  /*72c0*/  PRMT R28, R16.reuse, R5.reuse, R17.reuse ;  /* 0x00000005101c7216 */ /* 0x1c4fe40000000011 */
[-C--:B------:R-:W-:Y:S02]  /*72d0*/  PRMT R29, R16, R6.reuse, R17 ;  /* 0x00000006101d7216 */ /* 0x080fe40000000011 */
[----:B------:R-:W-:Y:S02]  /*72e0*/  PRMT R31, R20, R6, R31 ;  /* 0x00000006141f7216 */ /* 0x000fe4000000001f */
[----:B---3--:R-:W-:-:S02]  /*72f0*/  PRMT R48, R21, R5, R12 ;  /* 0x0000000515307216 */ /* 0x008fc4000000000c */
[-C--:B------:R-:W-:Y:S02]  /*7300*/  PRMT R49, R21, R6.reuse, R12 ;  /* 0x0000000615317216 */ /* 0x080fe4000000000c */
[CCC-:B-1----:R-:W-:Y:S02]  /*7310*/  PRMT R50, R22.reuse, R5.reuse, R13.reuse ;  /* 0x0000000516327216 */ /* 0x1c2fe4000000000d */
[-C--:B------:R-:W-:Y:S02]  /*7320*/  PRMT R51, R22, R6.reuse, R13 ;  /* 0x0000000616337216 */ /* 0x080fe4000000000d */
[CCC-:B----4-:R-:W-:Y:S02]  /*7330*/  PRMT R40, R23.reuse, R5.reuse, R44.reuse ;  /* 0x0000000517287216 */ /* 0x1d0fe4000000002c */
[----:B------:R-:W-:Y:S02]  /*7340*/  PRMT R41, R23, R6, R44 ;  /* 0x0000000617297216 */ /* 0x000fe4000000002c */
[----:B------:R-:W-:-:S02]  /*7350*/  PRMT R42, R19, R5, R32 ;  /* 0x00000005132a7216 */ /* 0x000fc40000000020 */
[----:B------:R-:W-:Y:S01]  /*7360*/  PRMT R43, R19, R6, R32 ;  /* 0x00000006132b7216 */ /* 0x000fe20000000020 */
[----:B------:R-:W-:Y:S06]  /*7370*/  @!P0 BRA `(.L_x_27) ;  /* 0x0000000000048947 */ /* 0x000fec0003800000 */
[----:B------:R-:W-:Y:S01]  /*7380*/  BPT.TRAP 0x1 ;  /* 0x000000040000795c */ /* 0x000fe20000300000 */
.L_x_27:
[----:B------:R-:W-:Y:S05]  /*7390*/  @P2 BRA `(.L_x_28) ;  /* 0x0000000000082947 */ /* 0x000fea0003800000 */
[----:B------:R-:W1:Y:S02]  /*73a0*/  SYNCS.PHASECHK.TRANS64.TRYWAIT P2, [UR6+0x18000], R33 ;  /* 0x01800021ff0075a7 */ /* 0x000e640008040146 */
[----:B-1----:R-:W-:Y:S05]  /*73b0*/  @!P2 BRA `(.L_x_29) ;  /* 0x000000300008a947 */ /* 0x002fea0003800000 */
.L_x_28:
[----:B------:R-:W-:Y:S01]  /*73c0*/  ULEA UR6, UR21, UR20, 0xa ;  /* 0x0000001415067291 */ /* 0x000fe2000f8e503f */
[----:B------:R-:W-:Y:S01]  /*73d0*/  WARPGROUP.ARRIVE ;  /* 0x00000000000079c5 */ /* 0x000fe20000000000 */
[----:B------:R-:W-:Y:S01]  /*73e0*/  UMOV UR7, 0x40000040 ;  /* 0x4000004000077882 */ /* 0x000fe20000000000 */
[----:B------:R-:W-:Y:S01]  /*73f0*/  UMOV UR11, 0x40000040 ;  /* 0x40000040000b7882 */ /* 0x000fe20000000000 */
[----:B------:R-:W-:-:S05]  /*7400*/  UIADD3 UR10, UR6, 0x2, URZ ;  /* 0x00000002060a7890 */ /* 0x000fca000fffe03f */
[----:B------:R-:W-:Y:S01]  /*7410*/  QGMMA.64x128x32.F32.E4M3.E4M3 R88, R24, gdesc[UR4], R88, gsb0 ;  /* 0x01e0000418587df3 */ /* 0x000fe20008000858 */
[----:B------:R-:W-:Y:S02]  /*7420*/  UMOV UR7, 0x40000040 ;  /* 0x4000004000077882 */ /* 0x000fe40000000000 */
[----:B------:R-:W-:Y:S02]  /*7430*/  WARPGROUP.DEPBAR.LE gsb0, 0x0 ;  /* 0x00008000000079c5 */ /* 0x000fe40000010000 */
[----:B------:R-:W-:-:S07]  /*7440*/  WARPGROUP.ARRIVE ;  /* 0x00000000000079c5 */ /* 0x000fce0000000000 */
[----:B------:R-:W-:Y:S01]  /*7450*/  QGMMA.64x128x32.F32.E4M3.E4M3 R88, R28, gdesc[UR8], R88, gsb0 ;  /* 0x01e000081c587df3 */ /* 0x000fe20008000858 */
[----:B------:R-:W-:Y:S01]  /*7460*/  UIADD3 UR10, UR6, 0x4, URZ ;  /* 0x00000004060a7890 */ /* 0x000fe2000fffe03f */
[----:B------:R-:W-:Y:S01]  /*7470*/  UMOV UR11, 0x40000040 ;  /* 0x40000040000b7882 */ /* 0x000fe20000000000 */
[----:B------:R-:W-:Y:S01]  /*7480*/  UIADD3 UR6, UR6, 0x6, URZ ;  /* 0x0000000606067890 */ /* 0x000fe2000fffe03f */
[----:B------:R-:W-:Y:S02]  /*7490*/  WARPGROUP.DEPBAR.LE gsb0, 0x0 ;  /* 0x00008000000079c5 */ /* 0x000fe40000010000 */
[----:B------:R-:W-:-:S06]  /*74a0*/  WARPGROUP.ARRIVE ;  /* 0x00000000000079c5 */ /* 0x000fcc0000000000 */
[----:B------:R-:W-:Y:S03]  /*74b0*/  QGMMA.64x128x32.F32.E4M3.E4M3 R88, R48, gdesc[UR8], R88, gsb0 ;  /* 0x01e0000830587df3 */ /* 0x000fe60008000858 */
[----:B------:R-:W-:Y:S02]  /*74c0*/  WARPGROUP.DEPBAR.LE gsb0, 0x0 ;  /* 0x00008000000079c5 */ /* 0x000fe40000010000 */
[----:B------:R-:W-:-:S07]  /*74d0*/  WARPGROUP.ARRIVE ;  /* 0x00000000000079c5 */ /* 0x000fce0000000000 */
[----:B------:R-:W-:Y:S03]  /*74e0*/  QGMMA.64x128x32.F32.E4M3.E4M3 R88, R40, gdesc[UR4], R88, gsb0 ;  /* 0x01e0000428587df3 */ /* 0x000fe60008000858 */
[----:B------:R-:W-:Y:S02]  /*74f0*/  WARPGROUP.DEPBAR.LE gsb0, 0x0 ;  /* 0x00008000000079c5 */ /* 0x000fe40000010000 */
[----:B------:R-:W-:Y:S05]  /*7500*/  @!P0 BRA `(.L_x_30) ;  /* 0x0000000000048947 */ /* 0x000fea0003800000 */
[----:B------:R-:W-:Y:S01]  /*7510*/  BPT.TRAP 0x1 ;  /* 0x000000040000795c */ /* 0x000fe20000300000 */
.L_x_30:
[----:B------:R-:W-:-:S04]  /*7520*/  ULEA UR6, UR22, UR36, 0x3 ;  /* 0x0000002416067291 */ /* 0x000fc8000f8e183f */
[----:B------:R-:W-:-:S04]  /*7530*/  UIADD3 UR6, UR6, 0x18028, URZ ;  /* 0x0001802806067890 */ /* 0x000fc8000fffe03f */
[----:B------:R-:W-:-:S09]  /*7540*/  UPRMT UR6, URZ, 0x654, UR6 ;  /* 0x000006543f067896 */ /* 0x000fd20008000006 */
[----:B------:R-:W-:Y:S01]  /*7550*/  SYNCS.ARRIVE.TRANS64.RED.A1T0 RZ, [UR6], RZ ;  /* 0x000000ffffff79a7 */ /* 0x000fe20008100406 */
[----:B------:R-:W-:Y:S05]  /*7560*/  @P1 BRA `(.L_x_31) ;  /* 0x0000000000041947 */ /* 0x000fea0003800000 */
[----:B------:R-:W-:Y:S01]  /*7570*/  BPT.TRAP 0x1 ;  /* 0x000000040000795c */ /* 0x000fe20000300000 */
.L_x_31:
[----:B------:R-:W-:-:S04]  /*7580*/  UIADD3 UR22, UR22, 0x1, URZ ;  /* 0x0000000116167890 */ /* 0x000fc8000fffe03f */
[----:B------:R-:W-:-:S04]  /*7590*/  UISETP.NE.AND UP0, UPT, UR22, 0x5, UPT ;  /* 0x000000051600788c */ /* 0x000fc8000bf05270 */
[----:B------:R-:W-:Y:S01]  /*75a0*/  USEL UR22, UR22, URZ, UP0 ;  /* 0x0000003f16167287 */ /* 0x000fe20008000000 */
[----:B------:R-:W-:Y:S11]  /*75b0*/  @!P0 BRA `(.L_x_32) ;  /* 0x0000000000048947 */ /* 0x000ff60003800000 */
[----:B------:R-:W-:Y:S01]  /*75c0*/  BPT.TRAP 0x1 ;  /* 0x000000040000795c */ /* 0x000fe20000300000 */
.L_x_32:
[----:B------:R-:W-:-:S04]  /*75d0*/  ULEA UR6, UR22, UR36, 0x3 ;  /* 0x0000002416067291 */ /* 0x000fc8000f8e183f */
[----:B------:R-:W-:-:S04]  /*75e0*/  UIADD3 UR6, UR6, 0x18028, URZ ;  /* 0x0001802806067890 */ /* 0x000fc8000fffe03f */
[----:B------:R-:W-:-:S09]  /*75f0*/  UPRMT UR6, URZ, 0x654, UR6 ;  /* 0x000006543f067896 */ /* 0x000fd20008000006 */
[----:B------:R-:W-:Y:S01]  /*7600*/  SYNCS.ARRIVE.TRANS64.RED.A1T0 RZ, [UR6], RZ ;  /* 0x000000ffffff79a7 */ /* 0x000fe20008100406 */
[----:B------:R-:W-:Y:S05]  /*7610*/  @P1 BRA `(.L_x_33) ;  /* 0x0000000000041947 */ /* 0x000fea0003800000 */
[----:B------:R-:W-:Y:S01]  /*7620*/  BPT.TRAP 0x1 ;  /* 0x000000040000795c */ /* 0x000fe20000300000 */
.L_x_33:
[----:B------:R-:W-:Y:S01]  /*7630*/  UIADD3 UR21, UR21, 0x1, URZ ;  /* 0x0000000115157890 */ /* 0x000fe2000fffe03f */
[C---:B------:R-:W-:Y:S01]  /*7640*/  ISETP.GT.AND P2, PT, R2.reuse, 0x2, PT ;  /* 0x000000020200780c */ /* 0x040fe20003f44270 */
[----:B------:R-:W-:Y:S01]  /*7650*/  UIADD3 UR22, UR22, 0x1, URZ ;  /* 0x0000000116167890 */ /* 0x000fe2000fffe03f */
[----:B------:R-:W-:Y:S01]  /*7660*/  VIADD R2, R2, 0xffffffff ;  /* 0xffffffff02027836 */ /* 0x000fe20000000000 */
[----:B------:R-:W-:Y:S01]  /*7670*/  UISETP.NE.AND UP2, UPT, UR21, 0x5, UPT ;  /* 0x000000051500788c */ /* 0x000fe2000bf45270 */
[----:B------:R-:W-:Y:S01]  /*7680*/  IMAD.MOV.U32 R13, RZ, RZ, R3 ;  /* 0x000000ffff0d7224 */ /* 0x000fe200078e0003 */
[----:B------:R-:W-:Y:S01]  /*7690*/  UISETP.NE.AND UP0, UPT, UR22, 0x5, UPT ;  /* 0x000000051600788c */ /* 0x000fe2000bf05270 */
[----:B------:R-:W-:Y:S01]  /*76a0*/  IMAD.MOV.U32 R11, RZ, RZ, R4 ;  /* 0x000000ffff0b7224 */ /* 0x000fe200078e0004 */
[----:B------:R-:W-:Y:S02]  /*76b0*/  USEL UR6, URZ, 0x1, UP2 ;  /* 0x000000013f067887 */ /* 0x000fe40009000000 */
[----:B------:R-:W-:-:S02]  /*76c0*/  USEL UR22, UR22, URZ, UP0 ;  /* 0x0000003f16167287 */ /* 0x000fc40008000000 */
[----:B------:R-:W-:Y:S02]  /*76d0*/  USEL UR21, UR21, URZ, UP2 ;  /* 0x0000003f15157287 */ /* 0x000fe40009000000 */
[----:B------:R-:W-:Y:S01]  /*76e0*/  LOP3.LUT R9, R9, UR6, RZ, 0x3c, !PT ;  /* 0x0000000609097c12 */ /* 0x000fe2000f8e3cff */
[----:B------:R-:W-:Y:S09]  /*76f0*/  @P2 BRA `(.L_x_34) ;  /* 0xffffffc800482947 */ /* 0x000ff2000383ffff */
.L_x_23:
[----:B------:R-:W2:Y:S01]  /*7700*/  SHFL.BFLY PT, R0, R7, 0x1, 0x1f ;  /* 0x0c201f0007007f89 */ /* 0x000ea200000e0000 */
[----:B------:R-:W-:Y:S01]  /*7710*/  BSSY B0, `(.L_x_35) ;  /* 0x0000023000007945 */ /* 0x000fe20003800000 */
[----:B-1----:R-:W-:Y:S01]  /*7720*/  IMAD.MOV.U32 R10, RZ, RZ, 0x3f800000 ;  /* 0x3f800000ff0a7424 */ /* 0x002fe200078e00ff */
[----:B------:R-:W-:Y:S01]  /*7730*/  MOV R6, 0x3f800000 ;  /* 0x3f80000000067802 */ /* 0x000fe20000000f00 */
[----:B------:R-:W1:Y:S01]  /*7740*/  SHFL.BFLY PT, R5, R8, 0x1, 0x1f ;  /* 0x0c201f0008057f89 */ /* 0x000e6200000e0000 */
[----:B------:R-:W-:Y:S02]  /*7750*/  IMAD.MOV.U32 R11, RZ, RZ, 0x7f800000 ;  /* 0x7f800000ff0b7424 */ /* 0x000fe400078e00ff */
[----:B--2---:R-:W-:Y:S01]  /*7760*/  FADD R0, R0, R7 ;  /* 0x0000000700007221 */ /* 0x004fe20000000000 */
[----:B-1----:R-:W-:-:S04]  /*7770*/  FADD R14, R5, R8 ;  /* 0x00000008050e7221 */ /* 0x002fc80000000000 */
[----:B------:R-:W1:Y:S04]  /*7780*/  SHFL.BFLY PT, R9, R0, 0x2, 0x1f ;  /* 0x0c401f0000097f89 */ /* 0x000e6800000e0000 */
[----:B------:R-:W2:Y:S01]  /*7790*/  SHFL.BFLY PT, R15, R14, 0x2, 0x1f ;  /* 0x0c401f000e0f7f89 */ /* 0x000ea200000e0000 */
[C---:B-1----:R-:W-:Y:S01]  /*77a0*/  FSETP.NE.AND P0, PT, R0.reuse, -R9, PT ;  /* 0x800000090000720b */ /* 0x042fe20003f05000 */
[----:B------:R-:W-:Y:S01]  /*77b0*/  FADD R2, R0, R9 ;  /* 0x0000000900027221 */ /* 0x000fe20000000000 */
[----:B------:R-:W-:Y:S02]  /*77c0*/  IMAD.MOV.U32 R9, RZ, RZ, 0x7f800000 ;  /* 0x7f800000ff097424 */ /* 0x000fe400078e00ff */
[----:B--2---:R-:W-:-:S09]  /*77d0*/  FADD R5, R14, R15 ;  /* 0x0000000f0e057221 */ /* 0x004fd20000000000 */
[----:B------:R-:W-:Y:S05]  /*77e0*/  @!P0 BRA `(.L_x_36) ;  /* 0x0000000000548947 */ /* 0x000fea0003800000 */
[----:B------:R-:W-:Y:S01]  /*77f0*/  VIADD R0, R2, 0x1800000 ;  /* 0x0180000002007836 */ /* 0x000fe20000000000 */
[----:B------:R-:W-:Y:S04]  /*7800*/  BSSY B1, `(.L_x_37) ;  /* 0x000000c000017945 */ /* 0x000fe80003800000 */
[----:B------:R-:W-:-:S04]  /*7810*/  LOP3.LUT R0, R0, 0x7f800000, RZ, 0xc0, !PT ;  /* 0x7f80000000007812 */ /* 0x000fc800078ec0ff */
[----:B------:R-:W-:-:S13]  /*7820*/  ISETP.GT.U32.AND P0, PT, R0, 0x1ffffff, PT ;  /* 0x01ffffff0000780c */ /* 0x000fda0003f04070 */
[----:B------:R-:W-:Y:S05]  /*7830*/  @P0 BRA `(.L_x_38) ;  /* 0x0000000000100947 */ /* 0x000fea0003800000 */
[----:B------:R-:W-:-:S07]  /*7840*/  MOV R12, 0x7860 ;  /* 0x00007860000c7802 */ /* 0x000fce0000000f00 */
[----:B------:R-:W-:Y:S05]  /*7850*/  CALL.REL.NOINC `($__internal_0_$__cuda_sm20_rcp_rn_f32_slowpath) ;  /* 0x0000002c00887944 */ /* 0x000fea0003c00000 */
[----:B------:R-:W-:Y:S01]  /*7860*/  IMAD.MOV.U32 R6, RZ, RZ, R0 ;  /* 0x000000ffff067224 */ /* 0x000fe200078e0000 */
[----:B------:R-:W-:Y:S06]  /*7870*/  BRA `(.L_x_39) ;  /* 0x0000000000107947 */ /* 0x000fec0003800000 */
.L_x_38:
[----:B------:R-:W1:Y:S02]  /*7880*/  MUFU.RCP R7, R2 ;  /* 0x0000000200077308 */ /* 0x000e640000001000 */
[----:B-1----:R-:W-:-:S04]  /*7890*/  FFMA R0, R2, R7, -1 ;  /* 0xbf80000002007423 */ /* 0x002fc80000000007 */
[----:B------:R-:W-:-:S04]  /*78a0*/  FADD.FTZ R0, -R0, -RZ ;  /* 0x800000ff00007221 */ /* 0x000fc80000010100 */
[----:B------:R-:W-:-:S07]  /*78b0*/  FFMA R6, R7, R0, R7 ;  /* 0x0000000007067223 */ /* 0x000fce0000000007 */
.L_x_39:
[----:B------:R-:W-:Y:S05]  /*78c0*/  BSYNC B1 ;  /* 0x0000000000017941 */ /* 0x000fea0003800000 */
.L_x_37:
[----:B------:R-:W-:Y:S01]  /*78d0*/  FSETP.GEU.AND P0, PT, |R2|, 1.175494350822287508e-38, PT ;  /* 0x008000000200780b */ /* 0x000fe20003f0e200 */
[----:B------:R-:W-:-:S12]  /*78e0*/  ULDC UR4, c[0x0][0x600] ;  /* 0x0001800000047ab9 */ /* 0x000fd80000000800 */
[----:B------:R-:W-:-:S04]  /*78f0*/  @!P0 FMUL R2, R2, 16777216 ;  /* 0x4b80000002028820 */ /* 0x000fc80000400000 */
[----:B------:R-:W1:Y:S02]  /*7900*/  MUFU.LG2 R0, R2 ;  /* 0x0000000200007308 */ /* 0x000e640000000c00 */
[----:B-1----:R-:W-:-:S04]  /*7910*/  @!P0 FADD R0, R0, -24 ;  /* 0xc1c0000000008421 */ /* 0x002fc80000000000 */
[----:B------:R-:W-:-:S04]  /*7920*/  FMUL R0, R0, 0.69314718246459960938 ;  /* 0x3f31721800007820 */ /* 0x000fc80000400000 */
[----:B------:R-:W-:-:S07]  /*7930*/  FFMA R11, R3, UR4, R0 ;  /* 0x00000004030b7c23 */ /* 0x000fce0008000000 */
.L_x_36:
[----:B------:R-:W-:Y:S05]  /*7940*/  BSYNC B0 ;  /* 0x0000000000007941 */ /* 0x000fea0003800000 */
.L_x_35:
[----:B------:R-:W-:Y:S01]  /*7950*/  FSETP.NE.AND P0, PT, R14, -R15, PT ;  /* 0x8000000f0e00720b */ /* 0x000fe20003f05000 */
[----:B------:R-:W-:Y:S01]  /*7960*/  ULDC UR4, c[0x0][0x608] ;  /* 0x0001820000047ab9 */ /* 0x000fe20000000800 */
[----:B------:R-:W-:Y:S01]  /*7970*/  BSSY B0, `(.L_x_40) ;  /* 0x0000039000007945 */ /* 0x000fe20003800000 */
[----:B------:R-:W-:-:S04]  /*7980*/  FMUL R6, R6, UR4 ;  /* 0x0000000406067c20 */ /* 0x000fc80008400000 */
        /* <DEDUP_REMOVED lines=32> */
[----:B------:R-:W-:Y:S06]  /*7b90*/  @!P0 BRA `(.L_x_41) ;  /* 0x0000000000588947 */ /* 0x000fec0003800000 */
[----:B------:R-:W-:Y:S01]  /*7ba0*/  VIADD R0, R5, 0x1800000 ;  /* 0x0180000005007836 */ /* 0x000fe20000000000 */
[----:B------:R-:W-:Y:S04]  /*7bb0*/  BSSY B1, `(.L_x_42) ;  /* 0x000000d000017945 */ /* 0x000fe80003800000 */
[----:B------:R-:W-:-:S04]  /*7bc0*/  LOP3.LUT R0, R0, 0x7f800000, RZ, 0xc0, !PT ;  /* 0x7f80000000007812 */ /* 0x000fc800078ec0ff */
[----:B------:R-:W-:-:S13]  /*7bd0*/  ISETP.GT.U32.AND P0, PT, R0, 0x1ffffff, PT ;  /* 0x01ffffff0000780c */ /* 0x000fda0003f04070 */
[----:B------:R-:W-:Y:S05]  /*7be0*/  @P0 BRA `(.L_x_43) ;  /* 0x0000000000140947 */ /* 0x000fea0003800000 */
[----:B------:R-:W-:Y:S01]  /*7bf0*/  IMAD.MOV.U32 R2, RZ, RZ, R5 ;  /* 0x000000ffff027224 */ /* 0x000fe200078e0005 */
[----:B------:R-:W-:-:S07]  /*7c00*/  MOV R12, 0x7c20 ;  /* 0x00007c20000c7802 */ /* 0x000fce0000000f00 */
[----:B------:R-:W-:Y:S05]  /*7c10*/  CALL.REL.NOINC `($__internal_0_$__cuda_sm20_rcp_rn_f32_slowpath) ;  /* 0x0000002800987944 */ /* 0x000fea0003c00000 */
[----:B------:R-:W-:Y:S01]  /*7c20*/  IMAD.MOV.U32 R10, RZ, RZ, R0 ;  /* 0x000000ffff0a7224 */ /* 0x000fe200078e0000 */
[----:B------:R-:W-:Y:S06]  /*7c30*/  BRA `(.L_x_44) ;  /* 0x0000000000107947 */ /* 0x000fec0003800000 */
.L_x_43:
[----:B------:R-:W1:Y:S02]  /*7c40*/  MUFU.RCP R10, R5 ;  /* 0x00000005000a7308 */ /* 0x000e640000001000 */
[----:B-1----:R-:W-:-:S04]  /*7c50*/  FFMA R0, R5, R10, -1 ;  /* 0xbf80000005007423 */ /* 0x002fc8000000000a */
[----:B------:R-:W-:-:S04]  /*7c60*/  FADD.FTZ R3, -R0, -RZ ;  /* 0x800000ff00037221 */ /* 0x000fc80000010100 */
[----:B------:R-:W-:-:S07]  /*7c70*/  FFMA R10, R10, R3, R10 ;  /* 0x000000030a0a7223 */ /* 0x000fce000000000a */
.L_x_44:
[----:B------:R-:W-:Y:S05]  /*7c80*/  BSYNC B1 ;  /* 0x0000000000017941 */ /* 0x000fea0003800000 */
.L_x_42:
[----:B------:R-:W-:Y:S01]  /*7c90*/  FSETP.GEU.AND P0, PT, |R5|, 1.175494350822287508e-38, PT ;  /* 0x008000000500780b */ /* 0x000fe20003f0e200 */
[----:B------:R-:W-:-:S12]  /*7ca0*/  ULDC UR4, c[0x0][0x600] ;  /* 0x0001800000047ab9 */ /* 0x000fd80000000800 */
[----:B------:R-:W-:-:S04]  /*7cb0*/  @!P0 FMUL R5, R5, 16777216 ;  /* 0x4b80000005058820 */ /* 0x000fc80000400000 */
[----:B------:R-:W1:Y:S02]  /*7cc0*/  MUFU.LG2 R0, R5 ;  /* 0x0000000500007308 */ /* 0x000e640000000c00 */
[----:B-1----:R-:W-:-:S04]  /*7cd0*/  @!P0 FADD R0, R0, -24 ;  /* 0xc1c0000000008421 */ /* 0x002fc80000000000 */
[----:B------:R-:W-:-:S04]  /*7ce0*/  FMUL R9, R0, 0.69314718246459960938 ;  /* 0x3f31721800097820 */ /* 0x000fc80000400000 */
[----:B------:R-:W-:-:S07]  /*7cf0*/  FFMA R9, R4, UR4, R9 ;  /* 0x0000000404097c23 */ /* 0x000fce0008000009 */
.L_x_41:
[----:B------:R-:W-:Y:S05]  /*7d00*/  BSYNC B0 ;  /* 0x0000000000007941 */ /* 0x000fea0003800000 */
.L_x_40:
[----:B------:R-:W-:Y:S01]  /*7d10*/  UIADD3 UR4, UR37, -0x1, URZ ;  /* 0xffffffff25047890 */ /* 0x000fe2000fffe03f */
[----:B------:R-:W1:Y:S01]  /*7d20*/  S2R R17, SR_TID.X ;  /* 0x0000000000117919 */ /* 0x000e620000002100 */
[----:B------:R-:W-:Y:S01]  /*7d30*/  ULDC UR5, c[0x0][0x608] ;  /* 0x0001820000057ab9 */ /* 0x000fe20000000800 */
[----:B------:R-:W-:Y:S01]  /*7d40*/  ULDC.64 UR8, c[0x0][0x208] ;  /* 0x0000820000087ab9 */ /* 0x000fe20000000a00 */
[----:B------:R-:W-:Y:S02]  /*7d50*/  FMUL R10, R10, UR5 ;  /* 0x000000050a0a7c20 */ /* 0x000fe40008400000 */
[----:B------:R-:W-:Y:S01]  /*7d60*/  ISETP.NE.AND P0, PT, RZ, UR4, PT ;  /* 0x00000004ff007c0c */ /* 0x000fe2000bf05270 */
[----:B------:R-:W-:-:S03]  /*7d70*/  ULEA UR4, UR37, UR36, 0x3 ;  /* 0x0000002425047291 */ /* 0x000fc6000f8e183f */
[----:B------:R-:W-:-:S04]  /*7d80*/  SEL R0, RZ, 0x1, P0 ;  /* 0x00000001ff007807 */ /* 0x000fc80000000000 */
[----:B------:R-:W-:-:S04]  /*7d90*/  SHF.L.U32 R0, R0, 0x1f, RZ ;  /* 0x0000001f00007819 */ /* 0x000fc800000006ff */
[----:B------:R-:W2:Y:S01]  /*7da0*/  SYNCS.PHASECHK.TRANS64.TRYWAIT P0, [UR4+0x18098], R0 ;  /* 0x01809800ff0075a7 */ /* 0x000ea20008000144 */
[C---:B-1----:R-:W-:Y:S02]  /*7db0*/  LOP3.LUT P1, RZ, R17.reuse, 0x3, RZ, 0xc0, !PT ;  /* 0x0000000311ff7812 */ /* 0x042fe4000782c0ff */
[----:B------:R-:W-:Y:S01]  /*7dc0*/  LOP3.LUT R16, R17, 0x7f, RZ, 0xc0, !PT ;  /* 0x0000007f11107812 */ /* 0x000fe200078ec0ff */
[----:B--2---:R-:W-:Y:S10]  /*7dd0*/  @!P0 BRA `(.L_x_45) ;  /* 0x0000002400988947 */ /* 0x004ff40003800000 */
.L_x_95:
[----:B------:R-:W-:Y:S01]  /*7de0*/  USHF.L.U32 UR42, UR42, 0x6, URZ ;  /* 0x000000062a2a7899 */ /* 0x000fe2000800063f */
[----:B------:R-:W-:Y:S01]  /*7df0*/  BSSY B0, `(.L_x_46) ;  /* 0x0000018000007945 */ /* 0x000fe20003800000 */
[----:B------:R-:W-:Y:S02]  /*7e00*/  SHF.R.U32.HI R17, RZ, 0x2, R17 ;  /* 0x00000002ff117819 */ /* 0x000fe40000011611 */
[----:B------:R-:W-:Y:S01]  /*7e10*/  SHF.R.U32.HI R18, RZ, 0x5, R16 ;  /* 0x00000005ff127819 */ /* 0x000fe20000011610 */
[----:B------:R-:W-:Y:S07]  /*7e20*/  @P1 BRA `(.L_x_47) ;  /* 0x0000000000501947 */ /* 0x000fee0003800000 */
[----:B------:R-:W2:Y:S01]  /*7e30*/  S2UR UR4, SR_CTAID.Y ;  /* 0x00000000000479c3 */ /* 0x000ea20000002600 */
[----:B-1----:R-:W-:Y:S01]  /*7e40*/  LOP3.LUT R0, R17, 0x7, RZ, 0xc0, !PT ;  /* 0x0000000711007812 */ /* 0x002fe200078ec0ff */
[----:B------:R-:W-:Y:S01]  /*7e50*/  ULDC.64 UR6, c[0x0][0x688] ;  /* 0x0001a20000067ab9 */ /* 0x000fe20000000a00 */
[----:B------:R-:W-:-:S04]  /*7e60*/  SHF.L.U32 R3, R18, 0x4, RZ ;  /* 0x0000000412037819 */ /* 0x000fc800000006ff */
[----:B------:R-:W-:Y:S01]  /*7e70*/  LOP3.LUT R0, R3, 0xfffffff0, R0, 0xe2, !PT ;  /* 0xfffffff003007812 */ /* 0x000fe200078ee200 */
[----:B------:R-:W1:Y:S04]  /*7e80*/  S2UR UR5, SR_CTAID.Z ;  /* 0x00000000000579c3 */ /* 0x000e680000002700 */
[----:B------:R-:W-:-:S04]  /*7e90*/  VIADD R3, R0, UR42 ;  /* 0x0000002a00037c36 */ /* 0x000fc80008000000 */
[----:B------:R-:W-:Y:S01]  /*7ea0*/  VIADD R2, R3, 0x8 ;  /* 0x0000000803027836 */ /* 0x000fe20000000000 */
[----:B--2---:R-:W-:-:S04]  /*7eb0*/  UIMAD UR4, UR4, UR6, UR42 ;  /* 0x00000006040472a4 */ /* 0x004fc8000f8e022a */
[----:B-1----:R-:W-:-:S03]  /*7ec0*/  UIMAD UR4, UR5, UR7, UR4 ;  /* 0x00000007050472a4 */ /* 0x002fc6000f8e0204 */
[----:B------:R-:W-:Y:S02]  /*7ed0*/  ULDC UR5, c[0x0][0x288] ;  /* 0x0000a20000057ab9 */ /* 0x000fe40000000800 */
[----:B------:R-:W-:Y:S02]  /*7ee0*/  ISETP.GE.U32.AND P0, PT, R3, UR5, PT ;  /* 0x0000000503007c0c */ /* 0x000fe4000bf06070 */
[----:B------:R-:W-:Y:S02]  /*7ef0*/  IADD3 R0, P2, R0, UR4, RZ ;  /* 0x0000000400007c10 */ /* 0x000fe4000ff5e0ff */
[----:B------:R-:W-:Y:S01]  /*7f00*/  ISETP.GE.U32.AND P1, PT, R2, UR5, PT ;  /* 0x0000000502007c0c */ /* 0x000fe2000bf26070 */
[----:B------:R-:W-:Y:S02]  /*7f10*/  ULDC.64 UR4, c[0x0][0x680] ;  /* 0x0001a00000047ab9 */ /* 0x000fe40000000a00 */
[----:B------:R-:W-:Y:S01]  /*7f20*/  IMAD.X R3, RZ, RZ, RZ, P2 ;  /* 0x000000ffff037224 */ /* 0x000fe200010e06ff */
[----:B------:R-:W-:-:S04]  /*7f30*/  LEA R2, P2, R0, UR4, 0x2 ;  /* 0x0000000400027c11 */ /* 0x000fc8000f8410ff */
[----:B------:R-:W-:-:S05]  /*7f40*/  LEA.HI.X R3, R0, UR5, R3, 0x2, P2 ;  /* 0x0000000500037c11 */ /* 0x000fca00090f1403 */
[----:B------:R2:W-:Y:S04]  /*7f50*/  @!P0 STG.E desc[UR8][R2.64], R11 ;  /* 0x0000000b02008986 */ /* 0x0005e8000c101908 */
[----:B------:R2:W-:Y:S02]  /*7f60*/  @!P1 STG.E desc[UR8][R2.64+0x20], R9 ;  /* 0x0000200902009986 */ /* 0x0005e4000c101908 */
.L_x_47:
[----:B------:R-:W-:Y:S05]  /*7f70*/  BSYNC B0 ;  /* 0x0000000000007941 */ /* 0x000fea0003800000 */
.L_x_46:
[----:B------:R-:W-:Y:S01]  /*7f80*/  ULDC.64 UR4, c[0x0][0x730] ;  /* 0x0001cc0000047ab9 */ /* 0x000fe20000000a00 */
[-C--:B------:R-:W-:Y:S01]  /*7f90*/  FMUL R27, R90, R10.reuse ;  /* 0x0000000a5a1b7220 */ /* 0x080fe20000400000 */
[----:B------:R-:W-:Y:S01]  /*7fa0*/  ISETP.NE.U32.AND P0, PT, RZ, UR4, PT ;  /* 0x00000004ff007c0c */ /* 0x000fe2000bf05070 */
[-C--:B------:R-:W-:Y:S01]  /*7fb0*/  FMUL R91, R91, R10.reuse ;  /* 0x0000000a5b5b7220 */ /* 0x080fe20000400000 */
[-C--:B------:R-:W-:Y:S01]  /*7fc0*/  FMUL R29, R94, R10.reuse ;  /* 0x0000000a5e1d7220 */ /* 0x080fe20000400000 */
[-C--:B------:R-:W-:Y:S01]  /*7fd0*/  FMUL R95, R95, R10.reuse ;  /* 0x0000000a5f5f7220 */ /* 0x080fe20000400000 */
[----:B------:R-:W-:Y:S01]  /*7fe0*/  ISETP.NE.AND.EX P0, PT, RZ, UR5, PT, P0 ;  /* 0x00000005ff007c0c */ /* 0x000fe2000bf05300 */
        /* <DEDUP_REMOVED lines=28> */
[----:B------:R-:W-:Y:S06]  /*81b0*/  @P0 BRA `(.L_x_48) ;  /* 0x0000000000200947 */ /* 0x000fec0003800000 */
[----:B------:R-:W-:Y:S02]  /*81c0*/  ULDC.64 UR4, c[0x0][0x728] ;  /* 0x0001ca0000047ab9 */ /* 0x000fe40000000a00 */
[----:B------:R-:W-:-:S04]  /*81d0*/  ISETP.NE.U32.AND P0, PT, RZ, UR4, PT ;  /* 0x00000004ff007c0c */ /* 0x000fc8000bf05070 */
[----:B------:R-:W-:-:S13]  /*81e0*/  ISETP.NE.AND.EX P0, PT, RZ, UR5, PT, P0 ;  /* 0x00000005ff007c0c */ /* 0x000fda000bf05300 */
[----:B------:R-:W-:Y:S05]  /*81f0*/  @!P0 BRA `(.L_x_49) ;  /* 0x00000000000c8947 */ /* 0x000fea0003800000 */
[----:B-12---:R-:W1:Y:S02]  /*8200*/  LDC.64 R2, c[0x0][0x728] ;  /* 0x0001ca00ff027b82 */ /* 0x006e640000000a00 */
[----:B-1----:R4:W5:Y:S01]  /*8210*/  LDG.E R2, desc[UR8][R2.64] ;  /* 0x0000000802027981 */ /* 0x002962000c1e1900 */
[----:B------:R-:W-:Y:S05]  /*8220*/  BRA `(.L_x_48) ;  /* 0x0000000000047947 */ /* 0x000fea0003800000 */
.L_x_49:
[----:B--2---:R-:W3:Y:S02]  /*8230*/  LDC R2, c[0x0][0x720] ;  /* 0x0001c800ff027b82 */ /* 0x004ee40000000800 */
.L_x_48:
[----:B-1----:R-:W-:Y:S01]  /*8240*/  MOV R0, RZ ;  /* 0x000000ff00007202 */ /* 0x002fe20000000f00 */
[----:B---3-5:R-:W-:-:S03]  /*8250*/  IMAD.MOV.U32 R38, RZ, RZ, R2 ;  /* 0x000000ffff267224 */ /* 0x028fc600078e0002 */
[----:B------:R-:W-:-:S13]  /*8260*/  LOP3.LUT P0, RZ, R0, 0x1bf, RZ, 0xc0, !PT ;  /* 0x000001bf00ff7812 */ /* 0x000fda000780c0ff */
[----:B------:R-:W-:Y:S05]  /*8270*/  @!P0 BRA `(.L_x_50) ;  /* 0x0000000000408947 */ /* 0x000fea0003800000 */
[----:B------:R-:W-:Y:S01]  /*8280*/  MOV R0, 0x0 ;  /* 0x0000000000007802 */ /* 0x000fe20000000f00 */
[----:B------:R-:W-:Y:S01]  /*8290*/  ULDC.64 UR4, c[0x4][0x68] ;  /* 0x01001a0000047ab9 */ /* 0x000fe20000000a00 */
[----:B------:R-:W-:Y:S01]  /*82a0*/  ULDC.64 UR6, c[0x4][0x8] ;  /* 0x0100020000067ab9 */ /* 0x000fe20000000a00 */
[----:B------:R-:W-:Y:S01]  /*82b0*/  IMAD.U32 R4, RZ, RZ, UR4 ;  /* 0x00000004ff047e24 */ /* 0x000fe2000f8e00ff */
[----:B--2-4-:R1:W2:Y:S01]  /*82c0*/  LDC.64 R2, c[0x4][R0] ;  /* 0x0100000000027b82 */ /* 0x0142a20000000a00 */
[----:B------:R-:W-:Y:S01]  /*82d0*/  IMAD.U32 R5, RZ, RZ, UR5 ;  /* 0x00000005ff057e24 */ /* 0x000fe2000f8e00ff */
[----:B------:R-:W-:Y:S01]  /*82e0*/  ULDC.64 UR4, c[0x4][0x70] ;  /* 0x01001c0000047ab9 */ /* 0x000fe20000000a00 */
[----:B------:R-:W-:Y:S01]  /*82f0*/  IMAD.U32 R10, RZ, RZ, UR6 ;  /* 0x00000006ff0a7e24 */ /* 0x000fe2000f8e00ff */
[----:B------:R-:W-:Y:S01]  /*8300*/  MOV R6, UR4 ;  /* 0x0000000400067c02 */ /* 0x000fe20008000f00 */
[----:B------:R-:W-:Y:S02]  /*8310*/  IMAD.U32 R7, RZ, RZ, UR5 ;  /* 0x00000005ff077e24 */ /* 0x000fe4000f8e00ff */
[----:B------:R-:W-:-:S02]  /*8320*/  IMAD.U32 R11, RZ, RZ, UR7 ;  /* 0x00000007ff0b7e24 */ /* 0x000fc4000f8e00ff */
[----:B------:R-:W-:Y:S02]  /*8330*/  IMAD.MOV.U32 R8, RZ, RZ, 0x70 ;  /* 0x00000070ff087424 */ /* 0x000fe400078e00ff */
[----:B------:R-:W-:Y:S02]  /*8340*/  IMAD.MOV.U32 R12, RZ, RZ, 0x1 ;  /* 0x00000001ff0c7424 */ /* 0x000fe400078e00ff */
[----:B-1----:R-:W-:-:S07]  /*8350*/  IMAD.MOV.U32 R13, RZ, RZ, RZ ;  /* 0x000000ffff0d7224 */ /* 0x002fce00078e00ff */
[----:B------:R-:W-:-:S07]  /*8360*/  LEPC R20, `(.L_x_50) ;  /* 0x000000001014794e */ /* 0x000fce0000000000 */
[----:B--2---:R-:W-:Y:S05]  /*8370*/  CALL.ABS.NOINC R2 ;  /* 0x0000000002007343 */ /* 0x004fea0003c00000 */
.L_x_50:
[----:B------:R-:W-:Y:S01]  /*8380*/  UIADD3 UR4, UR37, -0x1, URZ ;  /* 0xffffffff25047890 */ /* 0x000fe2000fffe03f */
[----:B------:R-:W-:-:S05]  /*8390*/  MOV R19, UR36 ;  /* 0x0000002400137c02 */ /* 0x000fca0008000f00 */
[----:B------:R-:W-:-:S04]  /*83a0*/  IMAD.U32 R0, RZ, RZ, UR4 ;  /* 0x00000004ff007e24 */ /* 0x000fc8000f8e00ff */
[----:B------:R-:W-:-:S05]  /*83b0*/  IMAD R19, R0, 0x2200, R19 ;  /* 0x0000220000137824 */ /* 0x000fca00078e0213 */
        /* <DEDUP_REMOVED lines=18> */
.L_x_51:
[----:B------:R-:W1:Y:S01]  /*84e0*/  S2R R4, SR_TID.X ;  /* 0x0000000000047919 */ /* 0x000e620000002100 */
[----:B------:R-:W-:Y:S01]  /*84f0*/  ULDC.64 UR4, c[0x0][0x730] ;  /* 0x0001cc0000047ab9 */ /* 0x000fe20000000a00 */
[----:B------:R-:W-:Y:S01]  /*8500*/  VIADD R16, R16, 0x1f ;  /* 0x0000001f10107836 */ /* 0x000fe20000000000 */
[----:B------:R-:W-:Y:S01]  /*8510*/  ISETP.NE.U32.AND P0, PT, RZ, UR4, PT ;  /* 0x00000004ff007c0c */ /* 0x000fe2000bf05070 */
[----:B------:R-:W-:Y:S01]  /*8520*/  BSSY B0, `(.L_x_52) ;  /* 0x0000010000007945 */ /* 0x000fe20003800000 */
[----:B------:R-:W-:Y:S02]  /*8530*/  SHF.L.U32 R17, R17, 0x6, RZ ;  /* 0x0000000611117819 */ /* 0x000fe400000006ff */
[----:B------:R-:W-:-:S13]  /*8540*/  ISETP.NE.AND.EX P0, PT, RZ, UR5, PT, P0 ;  /* 0x00000005ff007c0c */ /* 0x000fda000bf05300 */
[----:B------:R-:W3:Y:S01]  /*8550*/  @P0 LDC R38, c[0x0][0x720] ;  /* 0x0001c800ff260b82 */ /* 0x000ee20000000800 */
[----:B------:R-:W-:Y:S01]  /*8560*/  ISETP.GT.U32.AND P0, PT, R16, 0x3e, PT ;  /* 0x0000003e1000780c */ /* 0x000fe20003f04070 */
[C---:B-1----:R-:W-:Y:S02]  /*8570*/  IMAD.SHL.U32 R0, R4.reuse, 0x2, RZ ;  /* 0x0000000204007824 */ /* 0x042fe400078e00ff */
[----:B--2---:R-:W-:-:S03]  /*8580*/  IMAD.SHL.U32 R2, R4, 0x10, RZ ;  /* 0x0000001004027824 */ /* 0x004fc600078e00ff */
[----:B----4-:R-:W-:Y:S02]  /*8590*/  LOP3.LUT R3, R0, 0x6, RZ, 0xc0, !PT ;  /* 0x0000000600037812 */ /* 0x010fe400078ec0ff */
[----:B------:R-:W-:-:S03]  /*85a0*/  LOP3.LUT R5, R2, 0x180, RZ, 0xc0, !PT ;  /* 0x0000018002057812 */ /* 0x000fc600078ec0ff */
[----:B------:R-:W-:Y:S01]  /*85b0*/  IMAD R3, R18, 0x400, R3 ;  /* 0x0000040012037824 */ /* 0x000fe200078e0203 */
[----:B------:R-:W-:Y:S02]  /*85c0*/  LOP3.LUT R5, R5, 0x30, R0, 0xf8, !PT ;  /* 0x0000003005057812 */ /* 0x000fe400078ef800 */
[----:B------:R-:W-:-:S04]  /*85d0*/  LOP3.LUT R0, R17, 0x40, RZ, 0xc0, !PT ;  /* 0x0000004011007812 */ /* 0x000fc800078ec0ff */
[----:B------:R-:W-:Y:S01]  /*85e0*/  IADD3 R20, R5, R3, R0 ;  /* 0x0000000305147210 */ /* 0x000fe20007ffe000 */
[----:B---3--:R-:W-:Y:S01]  /*85f0*/  FMUL R0, R23, R38 ;  /* 0x0000002617007220 */ /* 0x008fe20000400000 */
[----:B------:R-:W-:Y:S06]  /*8600*/  @P0 BRA `(.L_x_53) ;  /* 0x0000000000040947 */ /* 0x000fec0003800000 */
[----:B------:R-:W-:-:S04]  /*8610*/  DEPBAR.LE SB0, 0x1 ;  /* 0x000080400000791a */ /* 0x000fc80000000000 */
.L_x_53:
[----:B------:R-:W-:Y:S05]  /*8620*/  BSYNC B0 ;  /* 0x0000000000007941 */ /* 0x000fea0003800000 */
.L_x_52:
[----:B------:R-:W-:Y:S05]  /*8630*/  WARPSYNC.ALL ;  /* 0x0000000000007948 */ /* 0x000fea0003800000 */
[----:B------:R-:W-:Y:S01]  /*8640*/  BAR.SYNC.DEFER_BLOCKING 0x1, 0x80 ;  /* 0x0042000000007b1d */ /* 0x000fe20000010000 */
[----:B------:R-:W-:Y:S01]  /*8650*/  R2P PR, R4, 0x18 ;  /* 0x0000001804007804 */ /* 0x000fe20000000000 */
[-C--:B------:R-:W-:Y:S01]  /*8660*/  FMUL R3, R89, R38.reuse ;  /* 0x0000002659037220 */ /* 0x080fe20000400000 */
[-C--:B------:R-:W-:Y:S01]  /*8670*/  FMUL R18, R41, R38.reuse ;  /* 0x0000002629127220 */ /* 0x080fe20000400000 */
[-C--:B------:R-:W-:Y:S01]  /*8680*/  FMUL R2, R27, R38.reuse ;  /* 0x000000261b027220 */ /* 0x080fe20000400000 */
[----:B------:R-:W-:Y:S01]  /*8690*/  FMUL R5, R91, R38 ;  /* 0x000000265b057220 */ /* 0x000fe20000400000 */
[----:B------:R-:W-:Y:S01]  /*86a0*/  IMAD.IADD R20, R19, 0x1, R20 ;  /* 0x0000000113147824 */ /* 0x000fe200078e0214 */
[----:B------:R-:W-:Y:S01]  /*86b0*/  F2FP.SATFINITE.E4M3.F32.PACK_AB_MERGE_C R41, R3, R0, RZ ;  /* 0x000000000329723e */ /* 0x000fe200048070ff */
[----:B------:R-:W-:-:S02]  /*86c0*/  IMAD.MOV.U32 R3, RZ, RZ, 0x10 ;  /* 0x00000010ff037424 */ /* 0x000fc400078e00ff */
        /* <DEDUP_REMOVED lines=12> */
[----:B------:R-:W-:Y:S01]  /*8790*/  F2FP.SATFINITE.E4M3.F32.PACK_AB_MERGE_C R5, R5, R2, RZ ;  /* 0x000000020505723e */ /* 0x000fe200048070ff */
[-C--:B------:R-:W-:Y:S01]  /*87a0*/  FMUL R104, R104, R38.reuse ;  /* 0x0000002668687220 */ /* 0x080fe20000400000 */
[----:B------:R-:W-:Y:S01]  /*87b0*/  SEL R3, R3, 0xfffffff0, !P3 ;  /* 0xfffffff003037807 */ /* 0x000fe20005800000 */
[-C--:B------:R-:W-:Y:S01]  /*87c0*/  FMUL R105, R105, R38.reuse ;  /* 0x0000002669697220 */ /* 0x080fe20000400000 */
[-C--:B------:R-:W-:Y:S01]  /*87d0*/  FMUL R12, R35, R38.reuse ;  /* 0x00000026230c7220 */ /* 0x080fe20000400000 */
[-C--:B------:R-:W-:Y:S01]  /*87e0*/  FMUL R15, R107, R38.reuse ;  /* 0x000000266b0f7220 */ /* 0x080fe20000400000 */
[-C--:B------:R-:W-:Y:S01]  /*87f0*/  FMUL R108, R108, R38.reuse ;  /* 0x000000266c6c7220 */ /* 0x080fe20000400000 */
[-C--:B------:R-:W-:Y:S01]  /*8800*/  FMUL R109, R109, R38.reuse ;  /* 0x000000266d6d7220 */ /* 0x080fe20000400000 */
[-C--:B------:R-:W-:Y:S01]  /*8810*/  FMUL R14, R37, R38.reuse ;  /* 0x00000026250e7220 */ /* 0x080fe20000400000 */
[----:B------:R-:W-:Y:S01]  /*8820*/  FMUL R17, R111, R38 ;  /* 0x000000266f117220 */ /* 0x000fe20000400000 */
[----:B------:R-:W-:-:S02]  /*8830*/  VIADD R2, R20, 0x20 ;  /* 0x0000002014027836 */ /* 0x000fc40000000000 */
[-C--:B------:R-:W-:Y:S01]  /*8840*/  FMUL R112, R112, R38.reuse ;  /* 0x0000002670707220 */ /* 0x080fe20000400000 */
[-C--:B------:R-:W-:Y:S01]  /*8850*/  FMUL R113, R113, R38.reuse ;  /* 0x0000002671717220 */ /* 0x080fe20000400000 */
[-C--:B------:R-:W-:Y:S01]  /*8860*/  FMUL R16, R39, R38.reuse ;  /* 0x0000002627107220 */ /* 0x080fe20000400000 */
[-C--:B------:R-:W-:Y:S01]  /*8870*/  FMUL R21, R115, R38.reuse ;  /* 0x0000002673157220 */ /* 0x080fe20000400000 */
[-C--:B------:R-:W-:Y:S01]  /*8880*/  FMUL R116, R116, R38.reuse ;  /* 0x0000002674747220 */ /* 0x080fe20000400000 */
[-C--:B------:R-:W-:Y:S01]  /*8890*/  FMUL R117, R117, R38.reuse ;  /* 0x0000002675757220 */ /* 0x080fe20000400000 */
[----:B------:R-:W-:Y:S01]  /*88a0*/  FMUL R23, R119, R38 ;  /* 0x0000002677177220 */ /* 0x000fe20000400000 */
[C---:B------:R-:W-:Y:S01]  /*88b0*/  @P4 VIADD R2, R20.reuse, 0xffffffe0 ;  /* 0xffffffe014024836 */ /* 0x040fe20000000000 */
[----:B------:R-:W-:Y:S01]  /*88c0*/  F2FP.SATFINITE.E4M3.F32.PACK_AB_MERGE_C R7, R7, R4, RZ ;  /* 0x000000040707723e */ /* 0x000fe200048070ff */
[----:B------:R-:W-:Y:S01]  /*88d0*/  IMAD.IADD R0, R20, 0x1, R3 ;  /* 0x0000000114007824 */ /* 0x000fe200078e0203 */
[----:B------:R-:W-:Y:S01]  /*88e0*/  F2FP.SATFINITE.E4M3.F32.PACK_AB_MERGE_C R9, R9, R6, RZ ;  /* 0x000000060909723e */ /* 0x000fe200048070ff */
[----:B------:R1:W-:Y:S01]  /*88f0*/  STS.U16 [R20], R41 ;  /* 0x0000002914007388 */ /* 0x0003e20000000400 */
[----:B------:R-:W-:Y:S01]  /*8900*/  F2FP.SATFINITE.E4M3.F32.PACK_AB_MERGE_C R97, R97, R96, RZ ;  /* 0x000000606161723e */ /* 0x000fe200048070ff */
[----:B------:R-:W-:Y:S01]  /*8910*/  FMUL R22, R123, R38 ;  /* 0x000000267b167220 */ /* 0x000fe20000400000 */
[----:B------:R-:W-:Y:S01]  /*8920*/  F2FP.SATFINITE.E4M3.F32.PACK_AB_MERGE_C R11, R11, R8, RZ ;  /* 0x000000080b0b723e */ /* 0x000fe200048070ff */
[----:B------:R1:W-:Y:S01]  /*8930*/  STS.U16 [R20+0x200], R5 ;  /* 0x0002000514007388 */ /* 0x0003e20000000400 */
        /* <DEDUP_REMOVED lines=20> */
[----:B------:R-:W-:Y:S01]  /*8a80*/  IADD3 R3, R3, R2, RZ ;  /* 0x0000000203037210 */ /* 0x000fe20007ffe0ff */
[-C--:B------:R-:W-:Y:S01]  /*8a90*/  FMUL R125, R125, R38.reuse ;  /* 0x000000267d7d7220 */ /* 0x080fe20000400000 */
[-C--:B------:R-:W-:Y:S01]  /*8aa0*/  FMUL R124, R124, R38.reuse ;  /* 0x000000267c7c7220 */ /* 0x080fe20000400000 */
[----:B------:R1:W-:Y:S01]  /*8ab0*/  STS.U16 [R0+0x208], R13 ;  /* 0x0002080d00007388 */ /* 0x0003e20000000400 */
[-C--:B------:R-:W-:Y:S01]  /*8ac0*/  FMUL R26, R131, R38.reuse ;  /* 0x00000026831a7220 */ /* 0x080fe20000400000 */
[-C--:B------:R-:W-:Y:S01]  /*8ad0*/  FMUL R29, R47, R38.reuse ;  /* 0x000000262f1d7220 */ /* 0x080fe20000400000 */
[-C--:B------:R-:W-:Y:S01]  /*8ae0*/  FMUL R129, R129, R38.reuse ;  /* 0x0000002681817220 */ /* 0x080fe20000400000 */
[----:B------:R1:W-:Y:S01]  /*8af0*/  STS.U16 [R2], R105 ;  /* 0x0000006902007388 */ /* 0x0003e20000000400 */
[-C--:B------:R-:W-:Y:S01]  /*8b00*/  FMUL R128, R128, R38.reuse ;  /* 0x0000002680807220 */ /* 0x080fe20000400000 */
[-C--:B------:R-:W-:Y:S01]  /*8b10*/  FMUL R28, R135, R38.reuse ;  /* 0x00000026871c7220 */ /* 0x080fe20000400000 */
[-C--:B------:R-:W-:Y:S01]  /*8b20*/  FMUL R31, R49, R38.reuse ;  /* 0x00000026311f7220 */ /* 0x080fe20000400000 */
[----:B------:R1:W-:Y:S01]  /*8b30*/  STS.U16 [R2+0x200], R15 ;  /* 0x0002000f02007388 */ /* 0x0003e20000000400 */
        /* <DEDUP_REMOVED lines=22> */
[----:B------:R-:W-:Y:S01]  /*8ca0*/  FMUL R148, R148, R38 ;  /* 0x0000002694947220 */ /* 0x000fe20000400000 */
[----:B------:R1:W-:Y:S01]  /*8cb0*/  STS.U16 [R3+0x208], R18 ;  /* 0x0002081203007388 */ /* 0x0003e20000000400 */
[----:B------:R-:W-:Y:S01]  /*8cc0*/  BSSY B0, `(.L_x_54) ;  /* 0x0000023000007945 */ /* 0x000fe20003800000 */
[----:B------:R-:W-:Y:S01]  /*8cd0*/  F2FP.SATFINITE.E4M3.F32.PACK_AB_MERGE_C R121, R121, R120, RZ ;  /* 0x000000787979723e */ /* 0x000fe200048070ff */
[----:B------:R-:W-:Y:S01]  /*8ce0*/  @!PT LDS RZ, [RZ] ;  /* 0x00000000fffff984 */ /* 0x000fe20000000800 */
[----:B------:R-:W-:Y:S01]  /*8cf0*/  @!PT LDS RZ, [RZ] ;  /* 0x00000000fffff984 */ /* 0x000fe20000000800 */
[----:B------:R-:W-:Y:S01]  /*8d00*/  @!PT LDS RZ, [RZ] ;  /* 0x00000000fffff984 */ /* 0x000fe20000000800 */
[----:B------:R-:W-:Y:S01]  /*8d10*/  @!PT LDS RZ, [RZ] ;  /* 0x00000000fffff984 */ /* 0x000fe20000000800 */
[----:B------:R2:W-:Y:S06]  /*8d20*/  MEMBAR.ALL.CTA ;  /* 0x0000000000007992 */ /* 0x0005ec0000008000 */
[----:B--2---:R-:W2:Y:S01]  /*8d30*/  FENCE.VIEW.ASYNC.S ;  /* 0x00000000000073c6 */ /* 0x004ea20000000000 */
[----:B------:R-:W-:-:S02]  /*8d40*/  F2FP.SATFINITE.E4M3.F32.PACK_AB_MERGE_C R25, R22, R25, RZ ;  /* 0x000000191619723e */ /* 0x000fc400048070ff */
[----:B------:R-:W-:Y:S02]  /*8d50*/  F2FP.SATFINITE.E4M3.F32.PACK_AB_MERGE_C R125, R125, R124, RZ ;  /* 0x0000007c7d7d723e */ /* 0x000fe400048070ff */
[----:B------:R-:W-:Y:S02]  /*8d60*/  F2FP.SATFINITE.E4M3.F32.PACK_AB_MERGE_C R27, R24, R27, RZ ;  /* 0x0000001b181b723e */ /* 0x000fe400048070ff */
[----:B------:R-:W-:Y:S02]  /*8d70*/  F2FP.SATFINITE.E4M3.F32.PACK_AB_MERGE_C R129, R129, R128, RZ ;  /* 0x000000808181723e */ /* 0x000fe400048070ff */
[----:B------:R-:W-:Y:S02]  /*8d80*/  F2FP.SATFINITE.E4M3.F32.PACK_AB_MERGE_C R29, R26, R29, RZ ;  /* 0x0000001d1a1d723e */ /* 0x000fe400048070ff */
[----:B------:R-:W-:Y:S02]  /*8d90*/  F2FP.SATFINITE.E4M3.F32.PACK_AB_MERGE_C R133, R133, R132, RZ ;  /* 0x000000848585723e */ /* 0x000fe400048070ff */
        /* <DEDUP_REMOVED lines=8> */
[----:B------:R-:W-:Y:S01]  /*8e20*/  F2FP.SATFINITE.E4M3.F32.PACK_AB_MERGE_C R36, R36, R39, RZ ;  /* 0x000000272424723e */ /* 0x000fe200048070ff */
[----:B--2---:R-:W-:Y:S06]  /*8e30*/  BAR.SYNC.DEFER_BLOCKING 0x1, 0x80 ;  /* 0x0042000000007b1d */ /* 0x004fec0000010000 */
[----:B-1----:R-:W-:Y:S05]  /*8e40*/  @P0 BRA `(.L_x_55) ;  /* 0x0000000000280947 */ /* 0x002fea0003800000 */
[----:B------:R-:W-:Y:S01]  /*8e50*/  S2UR UR44, SR_CTAID.Z ;  /* 0x00000000002c79c3 */ /* 0x000fe20000002700 */
[----:B------:R-:W-:Y:S01]  /*8e60*/  ULDC.64 UR4, c[0x0][0x198] ;  /* 0x0000660000047ab9 */ /* 0x000fe20000000a00 */
[----:B------:R-:W-:Y:S01]  /*8e70*/  R2UR UR40, R19 ;  /* 0x00000000132872ca */ /* 0x000fe200000e0000 */
[----:B------:R-:W-:Y:S01]  /*8e80*/  UIADD3 UR4, UP0, UR4, 0x670, URZ ;  /* 0x0000067004047890 */ /* 0x000fe2000ff1e03f */
[----:B------:R-:W-:-:S03]  /*8e90*/  UMOV UR41, URZ ;  /* 0x0000003f00297c82 */ /* 0x000fc60008000000 */
[----:B------:R-:W-:Y:S01]  /*8ea0*/  UIADD3.X UR5, URZ, UR5, URZ, UP0, !UPT ;  /* 0x000000053f057290 */ /* 0x000fe200087fe43f */
[----:B------:R-:W1:Y:S08]  /*8eb0*/  S2UR UR43, SR_CTAID.Y ;  /* 0x00000000002b79c3 */ /* 0x000e700000002600 */
[----:B-1----:R1:W-:Y:S01]  /*8ec0*/  UTMASTG.4D [UR40], [UR4] ;  /* 0x00000028040073b5 */ /* 0x0023e20008018000 */
[----:B------:R0:W-:Y:S01]  /*8ed0*/  UTMACMDFLUSH ;  /* 0x00000000000079b7 */ /* 0x0001e20000000000 */
[----:B-1----:R-:W-:-:S04]  /*8ee0*/  DEPBAR.LE SB0, 0x1 ;  /* 0x000080400000791a */ /* 0x002fc80000000000 */
.L_x_55:
[----:B------:R-:W-:Y:S05]  /*8ef0*/  BSYNC B0 ;  /* 0x0000000000007941 */ /* 0x000fea0003800000 */
.L_x_54:
[----:B------:R-:W-:Y:S06]  /*8f00*/  BAR.SYNC.DEFER_BLOCKING 0x1, 0x80 ;  /* 0x0042000000007b1d */ /* 0x000fec0000010000 */
[----:B------:R-:W-:Y:S01]  /*8f10*/  BSSY B0, `(.L_x_56) ;  /* 0x0000023000007945 */ /* 0x000fe20003800000 */
[----:B------:R1:W-:Y:S04]  /*8f20*/  STS.U16 [R20+0x1000], R121 ;  /* 0x0010007914007388 */ /* 0x0003e80000000400 */
        /* <DEDUP_REMOVED lines=14> */
[----:B------:R1:W-:Y:S01]  /*9010*/  STS.U16 [R3+0x1208], R36 ;  /* 0x0012082403007388 */ /* 0x0003e20000000400 */
[----:B------:R-:W-:Y:S01]  /*9020*/  @!PT LDS RZ, [RZ] ;  /* 0x00000000fffff984 */ /* 0x000fe20000000800 */
[----:B------:R-:W-:Y:S01]  /*9030*/  @!PT LDS RZ, [RZ] ;  /* 0x00000000fffff984 */ /* 0x000fe20000000800 */
[----:B------:R-:W-:Y:S01]  /*9040*/  @!PT LDS RZ, [RZ] ;  /* 0x00000000fffff984 */ /* 0x000fe20000000800 */
[----:B------:R-:W-:Y:S01]  /*9050*/  @!PT LDS RZ, [RZ] ;  /* 0x00000000fffff984 */ /* 0x000fe20000000800 */
[----:B------:R2:W-:Y:S06]  /*9060*/  MEMBAR.ALL.CTA ;  /* 0x0000000000007992 */ /* 0x0005ec0000008000 */
[----:B--2---:R-:W2:Y:S02]  /*9070*/  FENCE.VIEW.ASYNC.S ;  /* 0x00000000000073c6 */ /* 0x004ea40000000000 */
[----:B--2---:R-:W-:Y:S06]  /*9080*/  BAR.SYNC.DEFER_BLOCKING 0x1, 0x80 ;  /* 0x0042000000007b1d */ /* 0x004fec0000010000 */
[----:B-1----:R-:W-:Y:S05]  /*9090*/  @P0 BRA `(.L_x_57) ;  /* 0x0000000000280947 */ /* 0x002fea0003800000 */
[----:B------:R-:W-:Y:S01]  /*90a0*/  S2UR UR44, SR_CTAID.Z ;  /* 0x00000000002c79c3 */ /* 0x000fe20000002700 */
[----:B------:R-:W-:Y:S01]  /*90b0*/  R2UR UR40, R19 ;  /* 0x00000000132872ca */ /* 0x000fe200000e0000 */
[----:B------:R-:W-:Y:S01]  /*90c0*/  ULDC.64 UR4, c[0x0][0x198] ;  /* 0x0000660000047ab9 */ /* 0x000fe20000000a00 */
[----:B------:R-:W-:Y:S01]  /*90d0*/  UMOV UR41, 0x40 ;  /* 0x0000004000297882 */ /* 0x000fe20000000000 */
[----:B------:R-:W-:-:S04]  /*90e0*/  UIADD3 UR4, UP0, UR4, 0x670, URZ ;  /* 0x0000067004047890 */ /* 0x000fc8000ff1e03f */
[----:B------:R-:W1:Y:S01]  /*90f0*/  S2UR UR43, SR_CTAID.Y ;  /* 0x00000000002b79c3 */ /* 0x000e620000002600 */
[----:B------:R-:W-:-:S05]  /*9100*/  UIADD3.X UR5, URZ, UR5, URZ, UP0, !UPT ;  /* 0x000000053f057290 */ /* 0x000fca00087fe43f */
[----:B------:R-:W-:-:S09]  /*9110*/  UIADD3 UR40, UR40, 0x1000, URZ ;  /* 0x0000100028287890 */ /* 0x000fd2000fffe03f */
[----:B-1----:R1:W-:Y:S02]  /*9120*/  UTMASTG.4D [UR40], [UR4] ;  /* 0x00000028040073b5 */ /* 0x0023e40008018000 */
[----:B-1----:R0:W-:Y:S02]  /*9130*/  UTMACMDFLUSH ;  /* 0x00000000000079b7 */ /* 0x0021e40000000000 */
.L_x_57:
[----:B------:R-:W-:Y:S05]  /*9140*/  BSYNC B0 ;  /* 0x0000000000007941 */ /* 0x000fea0003800000 */
.L_x_56:
[----:B------:R-:W-:Y:S01]  /*9150*/  UIADD3 UR37, UR37, -0x1, URZ ;  /* 0xffffffff25257890 */ /* 0x000fe2000fffe03f */
[----:B------:R-:W-:-:S04]  /*9160*/  DEPBAR.LE SB0, 0x0 ;  /* 0x000080000000791a */ /* 0x000fc80000000000 */
[----:B------:R-:W-:-:S04]  /*9170*/  USHF.L.U32 UR4, UR37, 0x3, URZ ;  /* 0x0000000325047899 */ /* 0x000fc8000800063f */
[----:B------:R-:W-:-:S04]  /*9180*/  ULOP3.LUT UR4, UR4, 0x8, URZ, 0xe2, !UPT ;  /* 0x0000000804047892 */ /* 0x000fc8000f8ee23f */
[----:B------:R-:W-:-:S06]  /*9190*/  ULOP3.LUT UR4, UR4, 0x18, URZ, 0x3c, !UPT ;  /* 0x0000001804047892 */ /* 0x000fcc000f8e3c3f */
[----:B------:R-:W-:-:S04]  /*91a0*/  IMAD.U32 R0, RZ, RZ, UR4 ;  /* 0x00000004ff007e24 */ /* 0x000fc8000f8e00ff */
[----:B------:R-:W-:Y:S01]  /*91b0*/  SYNCS.ARRIVE.TRANS64.A1T0 RZ, [R0+UR36+0x18090], RZ ;  /* 0x018090ff00ff79a7 */ /* 0x000fe20008100024 */
[----:B------:R-:W-:Y:S05]  /*91c0*/  EXIT ;  /* 0x000000000000794d */ /* 0x000fea0003800000 */
.L_x_6:
[----:B------:R-:W-:-:S08]  /*91d0*/  UISETP.NE.AND UP0, UPT, UR7, 0x1, UPT ;  /* 0x000000010700788c */ /* 0x000fd0000bf05270 */
[----:B------:R-:W1:-:S00]  /*91e0*/  USETMAXREG.DEALLOC.CTAPOOL 0x18 ;  /* 0x00000018000079c8 */ /* 0x000e4000080e0500 */
[----:B------:R-:W-:-:S13]  /*91f0*/  PLOP3.LUT P0, PT, PT, PT, UP0, 0x80, 0x0 ;  /* 0x000000000000781c */ /* 0x000fda0003f0f008 */
[----:B------:R-:W-:Y:S05]  /*9200*/  @P0 EXIT ;  /* 0x000000000000094d */ /* 0x000fea0003800000 */
[----:B------:R-:W2:Y:S01]  /*9210*/  S2UR UR11, SR_CTAID.X ;  /* 0x00000000000b79c3 */ /* 0x000ea20000002500 */
[----:B------:R-:W-:Y:S01]  /*9220*/  ELECT P3, URZ, PT ;  /* 0x00000000003f782f */ /* 0x000fe20003860000 */
[----:B------:R-:W-:Y:S01]  /*9230*/  BSSY B0, `(.L_x_58) ;  /* 0x0000029000007945 */ /* 0x000fe20003800000 */
[----:B-1----:R-:W-:Y:S02]  /*9240*/  IMAD.MOV.U32 R2, RZ, RZ, RZ ;  /* 0x000000ffff027224 */ /* 0x002fe400078e00ff */
[----:B------:R-:W-:Y:S02]  /*9250*/  IMAD.MOV.U32 R8, RZ, RZ, RZ ;  /* 0x000000ffff087224 */ /* 0x000fe400078e00ff */
[----:B------:R-:W-:Y:S01]  /*9260*/  IMAD.MOV.U32 R4, RZ, RZ, RZ ;  /* 0x000000ffff047224 */ /* 0x000fe200078e00ff */
[----:B------:R-:W1:Y:S08]  /*9270*/  S2UR UR20, SR_CTAID.Y ;  /* 0x00000000001479c3 */ /* 0x000e700000002600 */
[----:B------:R-:W3:Y:S01]  /*9280*/  S2UR UR21, SR_CTAID.Z ;  /* 0x00000000001579c3 */ /* 0x000ee20000002700 */
[----:B--2---:R-:W-:Y:S01]  /*9290*/  USHF.L.U32 UR11, UR11, 0x7, URZ ;  /* 0x000000070b0b7899 */ /* 0x004fe2000800063f */
[----:B------:R-:W-:Y:S11]  /*92a0*/  @!P3 BRA `(.L_x_59) ;  /* 0x000000000084b947 */ /* 0x000ff60003800000 */
[----:B------:R-:W2:Y:S01]  /*92b0*/  S2R R4, SR_CgaCtaId ;  /* 0x0000000000047919 */ /* 0x000ea20000008800 */
[----:B------:R-:W-:Y:S01]  /*92c0*/  MOV R3, 0x400 ;  /* 0x0000040000037802 */ /* 0x000fe20000000f00 */
[----:B------:R-:W-:-:S03]  /*92d0*/  IMAD.MOV.U32 R5, RZ, RZ, 0x1 ;  /* 0x00000001ff057424 */ /* 0x000fc600078e00ff */
[----:B--2---:R-:W-:Y:S02]  /*92e0*/  LEA R4, R4, R3, 0x18 ;  /* 0x0000000304047211 */ /* 0x004fe400078ec0ff */
[----:B------:R-:W-:-:S04]  /*92f0*/  SHF.L.U32 R3, R5, 0x1f, RZ ;  /* 0x0000001f05037819 */ /* 0x000fc800000006ff */
[----:B------:R-:W2:Y:S02]  /*9300*/  SYNCS.PHASECHK.TRANS64.TRYWAIT P0, [R4+URZ+0x18060], R3 ;  /* 0x01806003040075a7 */ /* 0x000ea4000800017f */
[----:B--2---:R-:W-:Y:S05]  /*9310*/  @!P0 BRA `(.L_x_60) ;  /* 0x0000001000608947 */ /* 0x004fea0003800000 */
.L_x_96:
[----:B------:R-:W-:Y:S01]  /*9320*/  ULOP3.LUT UR4, UR6, 0x2, URZ, 0xfc, !UPT ;  /* 0x0000000206047892 */ /* 0x000fe2000f8efc3f */
[----:B--2---:R-:W-:-:S03]  /*9330*/  @P2 IMAD.MOV.U32 R3, RZ, RZ, 0x2000 ;  /* 0x00002000ff032424 */ /* 0x004fc600078e00ff */
[----:B------:R-:W-:Y:S01]  /*9340*/  UPRMT UR4, UR4, 0x9910, URZ ;  /* 0x0000991004047896 */ /* 0x000fe2000800003f */
[----:B------:R2:W-:Y:S03]  /*9350*/  @P2 SYNCS.ARRIVE.TRANS64 RZ, [R4+URZ+0x18050], R3 ;  /* 0x0180500304ff29a7 */ /* 0x0005e6000800003f */
[----:B------:R-:W-:-:S06]  /*9360*/  UISETP.NE.AND UP0, UPT, UR4, 0x2, UPT ;  /* 0x000000020400788c */ /* 0x000fcc000bf05270 */
[----:B------:R-:W-:-:S13]  /*9370*/  PLOP3.LUT P0, PT, PT, PT, UP0, 0x80, 0x0 ;  /* 0x000000000000781c */ /* 0x000fda0003f0f008 */
[----:B--2---:R-:W-:Y:S05]  /*9380*/  @P0 BRA `(.L_x_61) ;  /* 0x0000000000040947 */ /* 0x004fea0003800000 */
[----:B-1-3--:R-:W-:Y:S01]  /*9390*/  BPT.TRAP 0x1 ;  /* 0x000000040000795c */ /* 0x00afe20000300000 */
.L_x_61:
[----:B------:R-:W-:-:S04]  /*93a0*/  LOP3.LUT P0, RZ, R0, 0x1f, RZ, 0xc0, !PT ;  /* 0x0000001f00ff7812 */ /* 0x000fc8000780c0ff */
[----:B------:R-:W-:-:S13]  /*93b0*/  PLOP3.LUT P0, PT, P0, P2, PT, 0x2a, 0x0 ;  /* 0x000000000000781c */ /* 0x000fda0000704572 */
[----:B------:R-:W-:Y:S05]  /*93c0*/  @P0 BRA `(.L_x_62) ;  /* 0x0000000000040947 */ /* 0x000fea0003800000 */
[----:B-1-3--:R-:W-:Y:S01]  /*93d0*/  BPT.TRAP 0x1 ;  /* 0x000000040000795c */ /* 0x00afe20000300000 */
.L_x_62:
[----:B------:R-:W-:Y:S01]  /*93e0*/  R2UR UR8, R4 ;  /* 0x00000000040872ca */ /* 0x000fe200000e0000 */
[----:B------:R-:W-:Y:S01]  /*93f0*/  ULDC.64 UR4, c[0x0][0x198] ;  /* 0x0000660000047ab9 */ /* 0x000fe20000000a00 */
[----:B------:R-:W-:Y:S01]  /*9400*/  UMOV UR14, 0x0 ;  /* 0x00000000000e7882 */ /* 0x000fe20000000000 */
[----:B------:R-:W-:Y:S01]  /*9410*/  UIADD3 UR4, UP0, UR4, 0xf0, URZ ;  /* 0x000000f004047890 */ /* 0x000fe2000ff1e03f */
[----:B------:R-:W-:Y:S01]  /*9420*/  MOV R4, 0x1 ;  /* 0x0000000100047802 */ /* 0x000fe20000000f00 */
[----:B------:R-:W-:Y:S01]  /*9430*/  UMOV UR15, 0x10000000 ;  /* 0x10000000000f7882 */ /* 0x000fe20000000000 */
[----:B------:R-:W-:Y:S01]  /*9440*/  UMOV UR10, URZ ;  /* 0x0000003f000a7c82 */ /* 0x000fe20008000000 */
[----:B------:R-:W-:Y:S01]  /*9450*/  UIADD3.X UR5, URZ, UR5, URZ, UP0, !UPT ;  /* 0x000000053f057290 */ /* 0x000fe200087fe43f */
[----:B------:R-:W-:Y:S01]  /*9460*/  IMAD.MOV.U32 R8, RZ, RZ, 0x40 ;  /* 0x00000040ff087424 */ /* 0x000fe200078e00ff */
[----:B-1----:R-:W-:Y:S01]  /*9470*/  UMOV UR12, UR20 ;  /* 0x00000014000c7c82 */ /* 0x002fe20008000000 */
[----:B---3--:R-:W-:-:S03]  /*9480*/  UMOV UR13, UR21 ;  /* 0x00000015000d7c82 */ /* 0x008fc60008000000 */
[----:B------:R-:W-:-:S09]  /*9490*/  UIADD3 UR9, UR8, 0x18050, URZ ;  /* 0x0001805008097890 */ /* 0x000fd2000fffe03f */
[----:B------:R2:W-:Y:S02]  /*94a0*/  UTMALDG.4D [UR8], [UR4], desc[UR14] ;  /* 0x00000e08040075b4 */ /* 0x0005e40008019000 */
[----:B--2---:R-:W-:Y:S01]  /*94b0*/  NOP ;  /* 0x0000000000007918 */ /* 0x004fe20000000000 */
.L_x_59:
[----:B-1-3--:R-:W-:Y:S05]  /*94c0*/  BSYNC B0 ;  /* 0x0000000000007941 */ /* 0x00afea0003800000 */
.L_x_58:
[----:B------:R-:W1:Y:S01]  /*94d0*/  LDC R3, c[0x0][0x28c] ;  /* 0x0000a300ff037b82 */ /* 0x000e620000000800 */
[----:B------:R-:W-:Y:S01]  /*94e0*/  BSSY B0, `(.L_x_63) ;  /* 0x0000023000007945 */ /* 0x000fe20003800000 */
[----:B-1----:R-:W-:-:S13]  /*94f0*/  ISETP.GT.AND P4, PT, R3, RZ, P3 ;  /* 0x000000ff0300720c */ /* 0x002fda0001f84270 */
[----:B------:R-:W-:Y:S05]  /*9500*/  @!P4 BRA `(.L_x_64) ;  /* 0x000000000080c947 */ /* 0x000fea0003800000 */
[----:B------:R-:W1:Y:S01]  /*9510*/  S2R R5, SR_CgaCtaId ;  /* 0x0000000000057919 */ /* 0x000e620000008800 */
[----:B------:R-:W-:-:S04]  /*9520*/  MOV R2, 0x400 ;  /* 0x0000040000027802 */ /* 0x000fc80000000f00 */
[----:B-1----:R-:W-:Y:S01]  /*9530*/  LEA R5, R5, R2, 0x18 ;  /* 0x0000000205057211 */ /* 0x002fe200078ec0ff */
[----:B------:R-:W-:-:S05]  /*9540*/  IMAD.MOV.U32 R2, RZ, RZ, 0x1 ;  /* 0x00000001ff027424 */ /* 0x000fca00078e00ff */
[----:B------:R-:W-:-:S04]  /*9550*/  SHF.L.U32 R2, R2, 0x1f, RZ ;  /* 0x0000001f02027819 */ /* 0x000fc800000006ff */
[----:B------:R-:W1:Y:S02]  /*9560*/  SYNCS.PHASECHK.TRANS64.TRYWAIT P0, [R5+URZ+0x18028], R2 ;  /* 0x01802802050075a7 */ /* 0x000e64000800017f */
[----:B-1----:R-:W-:Y:S05]  /*9570*/  @!P0 BRA `(.L_x_65) ;  /* 0x0000000c00dc8947 */ /* 0x002fea0003800000 */
.L_x_97:
[----:B------:R-:W-:Y:S01]  /*9580*/  ULOP3.LUT UR4, UR6, 0x2, URZ, 0xfc, !UPT ;  /* 0x0000000206047892 */ /* 0x000fe2000f8efc3f */
[----:B-1----:R-:W-:-:S03]  /*9590*/  @P2 IMAD.MOV.U32 R2, RZ, RZ, 0x4000 ;  /* 0x00004000ff022424 */ /* 0x002fc600078e00ff */
[----:B------:R-:W-:Y:S01]  /*95a0*/  UPRMT UR4, UR4, 0x9910, URZ ;  /* 0x0000991004047896 */ /* 0x000fe2000800003f */
[----:B------:R1:W-:Y:S03]  /*95b0*/  @P2 SYNCS.ARRIVE.TRANS64 RZ, [R5+URZ+0x18000], R2 ;  /* 0x0180000205ff29a7 */ /* 0x0003e6000800003f */
[----:B------:R-:W-:-:S06]  /*95c0*/  UISETP.NE.AND UP0, UPT, UR4, 0x2, UPT ;  /* 0x000000020400788c */ /* 0x000fcc000bf05270 */
[----:B------:R-:W-:-:S13]  /*95d0*/  PLOP3.LUT P0, PT, PT, PT, UP0, 0x80, 0x0 ;  /* 0x000000000000781c */ /* 0x000fda0003f0f008 */
[----:B-1----:R-:W-:Y:S05]  /*95e0*/  @P0 BRA `(.L_x_66) ;  /* 0x0000000000040947 */ /* 0x002fea0003800000 */
[----:B------:R-:W-:Y:S01]  /*95f0*/  BPT.TRAP 0x1 ;  /* 0x000000040000795c */ /* 0x000fe20000300000 */
.L_x_66:
[----:B------:R-:W-:-:S04]  /*9600*/  LOP3.LUT P0, RZ, R0, 0x1f, RZ, 0xc0, !PT ;  /* 0x0000001f00ff7812 */ /* 0x000fc8000780c0ff */
[----:B------:R-:W-:-:S13]  /*9610*/  PLOP3.LUT P0, PT, P0, P2, PT, 0x2a, 0x0 ;  /* 0x000000000000781c */ /* 0x000fda0000704572 */
[----:B------:R-:W-:Y:S05]  /*9620*/  @P0 BRA `(.L_x_67) ;  /* 0x0000000000040947 */ /* 0x000fea0003800000 */
[----:B------:R-:W-:Y:S01]  /*9630*/  BPT.TRAP 0x1 ;  /* 0x000000040000795c */ /* 0x000fe20000300000 */
.L_x_67:
[----:B------:R-:W-:Y:S01]  /*9640*/  R2UR UR17, R5 ;  /* 0x00000000051172ca */ /* 0x000fe200000e0000 */
[----:B------:R-:W-:Y:S01]  /*9650*/  ULDC.64 UR4, c[0x0][0x198] ;  /* 0x0000660000047ab9 */ /* 0x000fe20000000a00 */
[----:B------:R-:W-:Y:S01]  /*9660*/  UMOV UR8, 0x0 ;  /* 0x0000000000087882 */ /* 0x000fe20000000000 */
[----:B------:R-:W-:Y:S01]  /*9670*/  UIADD3 UR4, UP0, UR4, 0x1f0, URZ ;  /* 0x000001f004047890 */ /* 0x000fe2000ff1e03f */
[----:B------:R-:W-:Y:S01]  /*9680*/  IMAD.MOV.U32 R2, RZ, RZ, 0x1 ;  /* 0x00000001ff027424 */ /* 0x000fe200078e00ff */
[----:B------:R-:W-:Y:S01]  /*9690*/  UMOV UR9, 0x10000000 ;  /* 0x1000000000097882 */ /* 0x000fe20000000000 */
[----:B------:R-:W-:Y:S01]  /*96a0*/  UMOV UR18, URZ ;  /* 0x0000003f00127c82 */ /* 0x000fe20008000000 */
[----:B------:R-:W-:Y:S01]  /*96b0*/  UIADD3.X UR5, URZ, UR5, URZ, UP0, !UPT ;  /* 0x000000053f057290 */ /* 0x000fe200087fe43f */
[----:B------:R-:W-:-:S05]  /*96c0*/  UMOV UR19, URZ ;  /* 0x0000003f00137c82 */ /* 0x000fca0008000000 */
[----:B------:R-:W-:Y:S02]  /*96d0*/  UIADD3 UR16, UR17, 0x4000, URZ ;  /* 0x0000400011107890 */ /* 0x000fe4000fffe03f */
[----:B------:R-:W-:-:S09]  /*96e0*/  UIADD3 UR17, UR17, 0x18000, URZ ;  /* 0x0001800011117890 */ /* 0x000fd2000fffe03f */
[----:B------:R1:W-:Y:S02]  /*96f0*/  UTMALDG.4D [UR16], [UR4], desc[UR8] ;  /* 0x00000810040075b4 */ /* 0x0003e40008019000 */
[----:B-1----:R-:W-:Y:S01]  /*9700*/  NOP ;  /* 0x0000000000007918 */ /* 0x002fe20000000000 */
.L_x_64:
[----:B------:R-:W-:Y:S05]  /*9710*/  BSYNC B0 ;  /* 0x0000000000007941 */ /* 0x000fea0003800000 */
.L_x_63:
[----:B------:R-:W-:Y:S04]  /*9720*/  BSSY B0, `(.L_x_68) ;  /* 0x0000025000007945 */ /* 0x000fe80003800000 */
[----:B------:R-:W-:Y:S05]  /*9730*/  @!P3 BRA `(.L_x_69) ;  /* 0x00000000008cb947 */ /* 0x000fea0003800000 */
[----:B------:R-:W1:Y:S01]  /*9740*/  S2R R6, SR_CgaCtaId ;  /* 0x0000000000067919 */ /* 0x000e620000008800 */
[----:B------:R-:W-:-:S04]  /*9750*/  MOV R5, 0x400 ;  /* 0x0000040000057802 */ /* 0x000fc80000000f00 */
[----:B-1----:R-:W-:Y:S01]  /*9760*/  LEA R7, R6, R5, 0x18 ;  /* 0x0000000506077211 */ /* 0x002fe200078ec0ff */
[----:B------:R-:W-:-:S04]  /*9770*/  IMAD.MOV.U32 R6, RZ, RZ, 0x1 ;  /* 0x00000001ff067424 */ /* 0x000fc800078e00ff */
[----:B------:R-:W-:Y:S01]  /*9780*/  IMAD R5, R4, 0x8, R7 ;  /* 0x0000000804057824 */ /* 0x000fe200078e0207 */
[----:B------:R-:W-:-:S04]  /*9790*/  SHF.L.U32 R6, R6, 0x1f, RZ ;  /* 0x0000001f06067819 */ /* 0x000fc800000006ff */
[----:B------:R-:W1:Y:S02]  /*97a0*/  SYNCS.PHASECHK.TRANS64.TRYWAIT P0, [R5+URZ+0x18060], R6 ;  /* 0x01806006050075a7 */ /* 0x000e64000800017f */
[----:B-1----:R-:W-:Y:S05]  /*97b0*/  @!P0 BRA `(.L_x_70) ;  /* 0x0000000c00608947 */ /* 0x002fea0003800000 */
.L_x_98:
[----:B------:R-:W-:Y:S01]  /*97c0*/  ULOP3.LUT UR4, UR6, 0x2, URZ, 0xfc, !UPT ;  /* 0x0000000206047892 */ /* 0x000fe2000f8efc3f */
[----:B-1----:R-:W-:-:S03]  /*97d0*/  @P2 MOV R6, 0x2000 ;  /* 0x0000200000062802 */ /* 0x002fc60000000f00 */
[----:B------:R-:W-:Y:S01]  /*97e0*/  UPRMT UR4, UR4, 0x9910, URZ ;  /* 0x0000991004047896 */ /* 0x000fe2000800003f */
[----:B------:R1:W-:Y:S03]  /*97f0*/  @P2 SYNCS.ARRIVE.TRANS64 RZ, [R5+URZ+0x18050], R6 ;  /* 0x0180500605ff29a7 */ /* 0x0003e6000800003f */
[----:B------:R-:W-:-:S06]  /*9800*/  UISETP.NE.AND UP0, UPT, UR4, 0x2, UPT ;  /* 0x000000020400788c */ /* 0x000fcc000bf05270 */
[----:B------:R-:W-:-:S13]  /*9810*/  PLOP3.LUT P0, PT, PT, PT, UP0, 0x80, 0x0 ;  /* 0x000000000000781c */ /* 0x000fda0003f0f008 */
[----:B-1----:R-:W-:Y:S05]  /*9820*/  @P0 BRA `(.L_x_71) ;  /* 0x0000000000040947 */ /* 0x002fea0003800000 */
[----:B------:R-:W-:Y:S01]  /*9830*/  BPT.TRAP 0x1 ;  /* 0x000000040000795c */ /* 0x000fe20000300000 */
.L_x_71:
[----:B------:R-:W-:-:S04]  /*9840*/  LOP3.LUT P0, RZ, R0, 0x1f, RZ, 0xc0, !PT ;  /* 0x0000001f00ff7812 */ /* 0x000fc8000780c0ff */
[----:B------:R-:W-:-:S13]  /*9850*/  PLOP3.LUT P0, PT, P0, P2, PT, 0x2a, 0x0 ;  /* 0x000000000000781c */ /* 0x000fda0000704572 */
[----:B------:R-:W-:Y:S05]  /*9860*/  @P0 BRA `(.L_x_72) ;  /* 0x0000000000040947 */ /* 0x000fea0003800000 */
[----:B------:R-:W-:Y:S01]  /*9870*/  BPT.TRAP 0x1 ;  /* 0x000000040000795c */ /* 0x000fe20000300000 */
.L_x_72:
[----:B------:R-:W-:Y:S01]  /*9880*/  R2UR UR16, R4 ;  /* 0x00000000041072ca */ /* 0x000fe200000e0000 */
[----:B------:R-:W-:Y:S01]  /*9890*/  ULDC.64 UR8, c[0x0][0x198] ;  /* 0x0000660000087ab9 */ /* 0x000fe20000000a00 */
[----:B------:R-:W-:Y:S01]  /*98a0*/  R2UR UR4, R7 ;  /* 0x00000000070472ca */ /* 0x000fe200000e0000 */
[----:B------:R-:W-:Y:S01]  /*98b0*/  UIADD3 UR8, UP0, UR8, 0xf0, URZ ;  /* 0x000000f008087890 */ /* 0x000fe2000ff1e03f */
[----:B------:R-:W-:Y:S01]  /*98c0*/  R2UR UR19, R8 ;  /* 0x00000000081372ca */ /* 0x000fe200000e0000 */
[----:B------:R-:W-:Y:S01]  /*98d0*/  UMOV UR5, 0x10000000 ;  /* 0x1000000000057882 */ /* 0x000fe20000000000 */
[----:B------:R-:W-:Y:S01]  /*98e0*/  R2UR UR17, R5 ;  /* 0x00000000051172ca */ /* 0x000fe200000e0000 */
[----:B------:R-:W-:Y:S01]  /*98f0*/  UIADD3.X UR9, URZ, UR9, URZ, UP0, !UPT ;  /* 0x000000093f097290 */ /* 0x000fe200087fe43f */
[----:B------:R-:W-:-:S07]  /*9900*/  UMOV UR18, URZ ;  /* 0x0000003f00127c82 */ /* 0x000fce0008000000 */
[----:B------:R-:W-:Y:S02]  /*9910*/  ULEA UR16, UR16, UR4, 0xd ;  /* 0x0000000410107291 */ /* 0x000fe4000f8e683f */
[----:B------:R-:W-:Y:S02]  /*9920*/  UIADD3 UR19, UR11, UR19, URZ ;  /* 0x000000130b137290 */ /* 0x000fe4000fffe03f */
[----:B------:R-:W-:Y:S01]  /*9930*/  UIADD3 UR17, UR17, 0x18050, URZ ;  /* 0x0001805011117890 */ /* 0x000fe2000fffe03f */
[----:B------:R-:W-:-:S08]  /*9940*/  UMOV UR4, 0x0 ;  /* 0x0000000000047882 */ /* 0x000fd00000000000 */
[----:B------:R1:W-:Y:S02]  /*9950*/  UTMALDG.4D [UR16], [UR8], desc[UR4] ;  /* 0x00000410080075b4 */ /* 0x0003e40008019000 */
[----:B-1----:R-:W-:Y:S01]  /*9960*/  NOP ;  /* 0x0000000000007918 */ /* 0x002fe20000000000 */
.L_x_69:
[----:B------:R-:W-:Y:S05]  /*9970*/  BSYNC B0 ;  /* 0x0000000000007941 */ /* 0x000fea0003800000 */
.L_x_68:
[----:B------:R-:W-:Y:S01]  /*9980*/  BSSY B0, `(.L_x_73) ;  /* 0x0000027000007945 */ /* 0x000fe20003800000 */
[----:B------:R-:W-:-:S03]  /*9990*/  IMAD.MOV.U32 R8, RZ, RZ, RZ ;  /* 0x000000ffff087224 */ /* 0x000fc600078e00ff */
[----:B------:R-:W-:Y:S05]  /*99a0*/  @!P4 BRA `(.L_x_74) ;  /* 0x000000000090c947 */ /* 0x000fea0003800000 */
[----:B------:R-:W1:Y:S01]  /*99b0*/  S2R R5, SR_CgaCtaId ;  /* 0x0000000000057919 */ /* 0x000e620000008800 */
[----:B------:R-:W-:Y:S01]  /*99c0*/  MOV R4, 0x400 ;  /* 0x0000040000047802 */ /* 0x000fe20000000f00 */
[----:B------:R-:W-:-:S05]  /*99d0*/  IMAD.MOV.U32 R7, RZ, RZ, 0x1 ;  /* 0x00000001ff077424 */ /* 0x000fca00078e00ff */
[----:B------:R-:W-:Y:S02]  /*99e0*/  SHF.L.U32 R7, R7, 0x1f, RZ ;  /* 0x0000001f07077819 */ /* 0x000fe400000006ff */
[----:B-1----:R-:W-:-:S05]  /*99f0*/  LEA R5, R5, R4, 0x18 ;  /* 0x0000000405057211 */ /* 0x002fca00078ec0ff */
[----:B------:R-:W-:-:S04]  /*9a00*/  IMAD R4, R2, 0x8, R5 ;  /* 0x0000000802047824 */ /* 0x000fc800078e0205 */
[----:B------:R-:W1:Y:S02]  /*9a10*/  SYNCS.PHASECHK.TRANS64.TRYWAIT P0, [R4+URZ+0x18028], R7 ;  /* 0x01802807040075a7 */ /* 0x000e64000800017f */
[----:B-1----:R-:W-:Y:S05]  /*9a20*/  @!P0 BRA `(.L_x_75) ;  /* 0x0000000800d88947 */ /* 0x002fea0003800000 */
.L_x_99:
        /* <DEDUP_REMOVED lines=8> */
.L_x_76:
[----:B------:R-:W-:-:S04]  /*9ab0*/  LOP3.LUT P0, RZ, R0, 0x1f, RZ, 0xc0, !PT ;  /* 0x0000001f00ff7812 */ /* 0x000fc8000780c0ff */
[----:B------:R-:W-:-:S13]  /*9ac0*/  PLOP3.LUT P0, PT, P0, P2, PT, 0x2a, 0x0 ;  /* 0x000000000000781c */ /* 0x000fda0000704572 */
[----:B------:R-:W-:Y:S05]  /*9ad0*/  @P0 BRA `(.L_x_77) ;  /* 0x0000000000040947 */ /* 0x000fea0003800000 */
[----:B------:R-:W-:Y:S01]  /*9ae0*/  BPT.TRAP 0x1 ;  /* 0x000000040000795c */ /* 0x000fe20000300000 */
.L_x_77:
[----:B------:R-:W-:Y:S01]  /*9af0*/  IMAD R5, R2, 0x4000, R5 ;  /* 0x0000400002057824 */ /* 0x000fe200078e0205 */
[----:B------:R-:W-:Y:S01]  /*9b00*/  R2UR UR17, R4 ;  /* 0x00000000041172ca */ /* 0x000fe200000e0000 */
[----:B------:R-:W-:Y:S01]  /*9b10*/  ULDC.64 UR4, c[0x0][0x198] ;  /* 0x0000660000047ab9 */ /* 0x000fe20000000a00 */
[----:B------:R-:W-:Y:S01]  /*9b20*/  UMOV UR8, 0x0 ;  /* 0x0000000000087882 */ /* 0x000fe20000000000 */
[----:B------:R-:W-:Y:S01]  /*9b30*/  UIADD3 UR4, UP0, UR4, 0x2f0, URZ ;  /* 0x000002f004047890 */ /* 0x000fe2000ff1e03f */
[----:B------:R-:W-:Y:S01]  /*9b40*/  R2UR UR16, R5 ;  /* 0x00000000051072ca */ /* 0x000fe200000e0000 */
[----:B------:R-:W-:Y:S01]  /*9b50*/  UMOV UR9, 0x10000000 ;  /* 0x1000000000097882 */ /* 0x000fe20000000000 */
[----:B------:R-:W-:Y:S01]  /*9b60*/  UMOV UR18, URZ ;  /* 0x0000003f00127c82 */ /* 0x000fe20008000000 */
[----:B------:R-:W-:Y:S01]  /*9b70*/  UIADD3.X UR5, URZ, UR5, URZ, UP0, !UPT ;  /* 0x000000053f057290 */ /* 0x000fe200087fe43f */
[----:B------:R-:W-:Y:S01]  /*9b80*/  VIADD R2, R2, 0x1 ;  /* 0x0000000102027836 */ /* 0x000fe20000000000 */
[----:B------:R-:W-:Y:S01]  /*9b90*/  UMOV UR19, URZ ;  /* 0x0000003f00137c82 */ /* 0x000fe20008000000 */
[----:B------:R-:W-:-:S03]  /*9ba0*/  MOV R8, 0x1 ;  /* 0x0000000100087802 */ /* 0x000fc60000000f00 */
[----:B------:R-:W-:-:S04]  /*9bb0*/  UIADD3 UR17, UR17, 0x18000, URZ ;  /* 0x0001800011117890 */ /* 0x000fc8000fffe03f */
[----:B------:R-:W-:-:S09]  /*9bc0*/  UIADD3 UR16, UR16, 0x4000, URZ ;  /* 0x0000400010107890 */ /* 0x000fd2000fffe03f */
[----:B------:R1:W-:Y:S02]  /*9bd0*/  UTMALDG.4D [UR16], [UR4], desc[UR8] ;  /* 0x00000810040075b4 */ /* 0x0003e40008019000 */
[----:B-1----:R-:W-:Y:S01]  /*9be0*/  NOP ;  /* 0x0000000000007918 */ /* 0x002fe20000000000 */
.L_x_74:
[----:B------:R-:W-:Y:S05]  /*9bf0*/  BSYNC B0 ;  /* 0x0000000000007941 */ /* 0x000fea0003800000 */
.L_x_73:
[----:B------:R-:W-:-:S13]  /*9c00*/  ISETP.GE.AND P0, PT, R3, 0x81, PT ;  /* 0x000000810300780c */ /* 0x000fda0003f06270 */
[----:B------:R-:W-:Y:S05]  /*9c10*/  @!P0 EXIT ;  /* 0x000000000000894d */ /* 0x000fea0003800000 */
[----:B------:R-:W-:Y:S01]  /*9c20*/  VIADD R3, R3, 0x7f ;  /* 0x0000007f03037836 */ /* 0x000fe20000000000 */
[----:B------:R-:W-:Y:S01]  /*9c30*/  LOP3.LUT P0, RZ, R0, 0x1f, RZ, 0xc0, !PT ;  /* 0x0000001f00ff7812 */ /* 0x000fe2000780c0ff */
[----:B------:R-:W-:Y:S03]  /*9c40*/  BSSY B0, `(.L_x_78) ;  /* 0x000005a000007945 */ /* 0x000fe60003800000 */
[----:B------:R-:W-:Y:S02]  /*9c50*/  SHF.R.S32.HI R0, RZ, 0x1f, R3 ;  /* 0x0000001fff007819 */ /* 0x000fe40000011403 */
[----:B------:R-:W-:Y:S02]  /*9c60*/  PLOP3.LUT P0, PT, P0, P2, PT, 0x2a, 0x0 ;  /* 0x000000000000781c */ /* 0x000fe40000704572 */
[----:B------:R-:W-:Y:S01]  /*9c70*/  LEA.HI R0, R0, R3, RZ, 0x7 ;  /* 0x0000000300007211 */ /* 0x000fe200078f38ff */
[----:B------:R-:W-:-:S03]  /*9c80*/  IMAD.U32 R3, RZ, RZ, UR6 ;  /* 0x00000006ff037e24 */ /* 0x000fc6000f8e00ff */
[----:B------:R-:W-:Y:S02]  /*9c90*/  SHF.R.S32.HI R4, RZ, 0x7, R0 ;  /* 0x00000007ff047819 */ /* 0x000fe40000011400 */
[----:B------:R-:W-:Y:S01]  /*9ca0*/  LOP3.LUT R0, R3, 0x2, RZ, 0xfc, !PT ;  /* 0x0000000203007812 */ /* 0x000fe200078efcff */
[----:B------:R-:W-:Y:S02]  /*9cb0*/  IMAD.MOV.U32 R3, RZ, RZ, 0x1 ;  /* 0x00000001ff037424 */ /* 0x000fe400078e00ff */
[----:B------:R-:W-:-:S07]  /*9cc0*/  IMAD.SHL.U32 R4, R4, 0x2, RZ ;  /* 0x0000000204047824 */ /* 0x000fce00078e00ff */
.L_x_89:
[----:B------:R-:W-:Y:S04]  /*9cd0*/  BSSY B1, `(.L_x_79) ;  /* 0x0000025000017945 */ /* 0x000fe80003800000 */
[----:B------:R-:W-:Y:S05]  /*9ce0*/  @!P3 BRA `(.L_x_80) ;  /* 0x00000000008cb947 */ /* 0x000fea0003800000 */
[----:B------:R-:W1:Y:S01]  /*9cf0*/  S2R R6, SR_CgaCtaId ;  /* 0x0000000000067919 */ /* 0x000e620000008800 */
[----:B------:R-:W-:-:S04]  /*9d00*/  MOV R5, 0x400 ;  /* 0x0000040000057802 */ /* 0x000fc80000000f00 */
[----:B-1----:R-:W-:Y:S02]  /*9d10*/  LEA R7, R6, R5, 0x18 ;  /* 0x0000000506077211 */ /* 0x002fe400078ec0ff */
[----:B------:R-:W-:-:S03]  /*9d20*/  SHF.L.U32 R5, R3, 0x1f, RZ ;  /* 0x0000001f03057819 */ /* 0x000fc600000006ff */
[----:B------:R-:W-:-:S04]  /*9d30*/  IMAD R6, R2, 0x8, R7 ;  /* 0x0000000802067824 */ /* 0x000fc800078e0207 */
[----:B------:R-:W1:Y:S02]  /*9d40*/  SYNCS.PHASECHK.TRANS64.TRYWAIT P4, [R6+URZ+0x18028], R5 ;  /* 0x01802805060075a7 */ /* 0x000e64000808017f */
[----:B-1----:R-:W-:Y:S05]  /*9d50*/  @!P4 BRA `(.L_x_81) ;  /* 0x000000080020c947 */ /* 0x002fea0003800000 */
.L_x_100:
[----:B-1----:R-:W-:-:S04]  /*9d60*/  @P2 IMAD.MOV.U32 R5, RZ, RZ, 0x4000 ;  /* 0x00004000ff052424 */ /* 0x002fc800078e00ff */
[----:B------:R1:W-:Y:S02]  /*9d70*/  @P2 SYNCS.ARRIVE.TRANS64 RZ, [R6+URZ+0x18000], R5 ;  /* 0x0180000506ff29a7 */ /* 0x0003e4000800003f */
[----:B-1----:R-:W-:-:S04]  /*9d80*/  PRMT R5, R0, 0x9910, RZ ;  /* 0x0000991000057816 */ /* 0x002fc800000000ff */
[----:B------:R-:W-:-:S13]  /*9d90*/  ISETP.NE.AND P4, PT, R5, 0x2, PT ;  /* 0x000000020500780c */ /* 0x000fda0003f85270 */
[----:B------:R-:W-:Y:S05]  /*9da0*/  @P4 BRA `(.L_x_82) ;  /* 0x0000000000044947 */ /* 0x000fea0003800000 */
[----:B------:R-:W-:Y:S01]  /*9db0*/  BPT.TRAP 0x1 ;  /* 0x000000040000795c */ /* 0x000fe20000300000 */
.L_x_82:
[----:B------:R-:W-:Y:S05]  /*9dc0*/  @P0 BRA `(.L_x_83) ;  /* 0x0000000000040947 */ /* 0x000fea0003800000 */
[----:B------:R-:W-:Y:S01]  /*9dd0*/  BPT.TRAP 0x1 ;  /* 0x000000040000795c */ /* 0x000fe20000300000 */
.L_x_83:
[----:B------:R-:W-:Y:S01]  /*9de0*/  LEA R7, R2, R7, 0xe ;  /* 0x0000000702077211 */ /* 0x000fe200078e70ff */
[----:B------:R-:W-:Y:S01]  /*9df0*/  ULDC.64 UR4, c[0x0][0x198] ;  /* 0x0000660000047ab9 */ /* 0x000fe20000000a00 */
[----:B------:R-:W-:Y:S01]  /*9e00*/  R2UR UR17, R6 ;  /* 0x00000000061172ca */ /* 0x000fe200000e0000 */
[----:B------:R-:W-:Y:S01]  /*9e10*/  UIADD3 UR4, UP0, UR4, 0x1f0, URZ ;  /* 0x000001f004047890 */ /* 0x000fe2000ff1e03f */
[----:B------:R-:W-:Y:S01]  /*9e20*/  R2UR UR16, R7 ;  /* 0x00000000071072ca */ /* 0x000fe200000e0000 */
[----:B------:R-:W-:Y:S01]  /*9e30*/  UMOV UR8, 0x0 ;  /* 0x0000000000087882 */ /* 0x000fe20000000000 */
[----:B------:R-:W-:Y:S01]  /*9e40*/  R2UR UR19, R8 ;  /* 0x00000000081372ca */ /* 0x000fe200000e0000 */
[----:B------:R-:W-:Y:S01]  /*9e50*/  UIADD3.X UR5, URZ, UR5, URZ, UP0, !UPT ;  /* 0x000000053f057290 */ /* 0x000fe200087fe43f */
[----:B------:R-:W-:Y:S01]  /*9e60*/  VIADD R5, R2, 0x1 ;  /* 0x0000000102057836 */ /* 0x000fe20000000000 */
[----:B------:R-:W-:Y:S01]  /*9e70*/  UMOV UR9, 0x10000000 ;  /* 0x1000000000097882 */ /* 0x000fe20000000000 */
[----:B------:R-:W-:-:S03]  /*9e80*/  UMOV UR18, URZ ;  /* 0x0000003f00127c82 */ /* 0x000fc60008000000 */
[----:B------:R-:W-:Y:S02]  /*9e90*/  ISETP.NE.AND P4, PT, R5, 0x5, PT ;  /* 0x000000050500780c */ /* 0x000fe40003f85270 */
[----:B------:R-:W-:Y:S02]  /*9ea0*/  UIADD3 UR17, UR17, 0x18000, URZ ;  /* 0x0001800011117890 */ /* 0x000fe4000fffe03f */
[----:B------:R-:W-:Y:S01]  /*9eb0*/  UIADD3 UR16, UR16, 0x4000, URZ ;  /* 0x0000400010107890 */ /* 0x000fe2000fffe03f */
[----:B------:R-:W-:Y:S01]  /*9ec0*/  SEL R2, RZ, 0x1, P4 ;  /* 0x00000001ff027807 */ /* 0x000fe20002000000 */
[----:B------:R-:W-:-:S03]  /*9ed0*/  USHF.L.U32 UR19, UR19, 0x7, URZ ;  /* 0x0000000713137899 */ /* 0x000fc6000800063f */
[----:B------:R-:W-:Y:S02]  /*9ee0*/  LOP3.LUT R3, R3, R2, RZ, 0x3c, !PT ;  /* 0x0000000203037212 */ /* 0x000fe400078e3cff */
[----:B------:R-:W-:-:S04]  /*9ef0*/  SEL R2, R5, RZ, P4 ;  /* 0x000000ff05027207 */ /* 0x000fc80002000000 */
[----:B------:R1:W-:Y:S02]  /*9f00*/  UTMALDG.4D [UR16], [UR4], desc[UR8] ;  /* 0x00000810040075b4 */ /* 0x0003e40008019000 */
[----:B-1----:R-:W-:Y:S01]  /*9f10*/  NOP ;  /* 0x0000000000007918 */ /* 0x002fe20000000000 */
.L_x_80:
[----:B------:R-:W-:Y:S05]  /*9f20*/  BSYNC B1 ;  /* 0x0000000000017941 */ /* 0x000fea0003800000 */
.L_x_79:
[----:B------:R-:W-:Y:S01]  /*9f30*/  ISETP.LT.OR P4, PT, R4, 0x4, !P3 ;  /* 0x000000040400780c */ /* 0x000fe20005f81670 */
[----:B------:R-:W-:-:S12]  /*9f40*/  BSSY B1, `(.L_x_84) ;  /* 0x0000026000017945 */ /* 0x000fd80003800000 */
[----:B------:R-:W-:Y:S05]  /*9f50*/  @P4 BRA `(.L_x_85) ;  /* 0x0000000000904947 */ /* 0x000fea0003800000 */
[----:B------:R-:W1:Y:S01]  /*9f60*/  S2R R6, SR_CgaCtaId ;  /* 0x0000000000067919 */ /* 0x000e620000008800 */
[----:B------:R-:W-:Y:S02]  /*9f70*/  MOV R5, 0x400 ;  /* 0x0000040000057802 */ /* 0x000fe40000000f00 */
[----:B------:R-:W-:Y:S02]  /*9f80*/  SHF.L.U32 R7, R3, 0x1f, RZ ;  /* 0x0000001f03077819 */ /* 0x000fe400000006ff */
[----:B-1----:R-:W-:-:S05]  /*9f90*/  LEA R5, R6, R5, 0x18 ;  /* 0x0000000506057211 */ /* 0x002fca00078ec0ff */
[----:B------:R-:W-:-:S04]  /*9fa0*/  IMAD R6, R2, 0x8, R5 ;  /* 0x0000000802067824 */ /* 0x000fc800078e0205 */
[----:B------:R-:W1:Y:S02]  /*9fb0*/  SYNCS.PHASECHK.TRANS64.TRYWAIT P4, [R6+URZ+0x18028], R7 ;  /* 0x01802807060075a7 */ /* 0x000e64000808017f */
[----:B-1----:R-:W-:Y:S05]  /*9fc0*/  @!P4 BRA `(.L_x_86) ;  /* 0x000000040098c947 */ /* 0x002fea0003800000 */
.L_x_101:
[----:B-1----:R-:W-:-:S04]  /*9fd0*/  @P1 IMAD.MOV.U32 R7, RZ, RZ, 0x4000 ;  /* 0x00004000ff071424 */ /* 0x002fc800078e00ff */
[----:B------:R1:W-:Y:S02]  /*9fe0*/  @P1 SYNCS.ARRIVE.TRANS64 RZ, [R6+URZ+0x18000], R7 ;  /* 0x0180000706ff19a7 */ /* 0x0003e4000800003f */
[----:B-1----:R-:W-:-:S04]  /*9ff0*/  PRMT R7, R0, 0x9910, RZ ;  /* 0x0000991000077816 */ /* 0x002fc800000000ff */
[----:B------:R-:W-:-:S13]  /*a000*/  ISETP.NE.AND P4, PT, R7, 0x2, PT ;  /* 0x000000020700780c */ /* 0x000fda0003f85270 */
[----:B------:R-:W-:Y:S05]  /*a010*/  @P4 BRA `(.L_x_87) ;  /* 0x0000000000044947 */ /* 0x000fea0003800000 */
[----:B------:R-:W-:Y:S01]  /*a020*/  BPT.TRAP 0x1 ;  /* 0x000000040000795c */ /* 0x000fe20000300000 */
.L_x_87:
[----:B------:R-:W-:Y:S05]  /*a030*/  @P0 BRA `(.L_x_88) ;  /* 0x0000000000040947 */ /* 0x000fea0003800000 */
[----:B------:R-:W-:Y:S01]  /*a040*/  BPT.TRAP 0x1 ;  /* 0x000000040000795c */ /* 0x000fe20000300000 */
.L_x_88:
[----:B------:R-:W-:Y:S01]  /*a050*/  IMAD R5, R2, 0x4000, R5 ;  /* 0x0000400002057824 */ /* 0x000fe200078e0205 */
[----:B------:R-:W-:Y:S01]  /*a060*/  R2UR UR17, R6 ;  /* 0x00000000061172ca */ /* 0x000fe200000e0000 */
[----:B------:R-:W-:Y:S01]  /*a070*/  ULDC.64 UR4, c[0x0][0x198] ;  /* 0x0000660000047ab9 */ /* 0x000fe20000000a00 */
[----:B------:R-:W-:Y:S01]  /*a080*/  R2UR UR18, R8 ;  /* 0x00000000081272ca */ /* 0x000fe200000e0000 */
[----:B------:R-:W-:Y:S01]  /*a090*/  UIADD3 UR4, UP0, UR4, 0x2f0, URZ ;  /* 0x000002f004047890 */ /* 0x000fe2000ff1e03f */
[----:B------:R-:W-:Y:S01]  /*a0a0*/  R2UR UR16, R5 ;  /* 0x00000000051072ca */ /* 0x000fe200000e0000 */
[----:B------:R-:W-:Y:S01]  /*a0b0*/  UMOV UR8, 0x0 ;  /* 0x0000000000087882 */ /* 0x000fe20000000000 */
[----:B------:R-:W-:Y:S01]  /*a0c0*/  UMOV UR9, 0x10000000 ;  /* 0x1000000000097882 */ /* 0x000fe20000000000 */
[----:B------:R-:W-:Y:S01]  /*a0d0*/  UIADD3.X UR5, URZ, UR5, URZ, UP0, !UPT ;  /* 0x000000053f057290 */ /* 0x000fe200087fe43f */
[----:B------:R-:W-:Y:S01]  /*a0e0*/  VIADD R2, R2, 0x1 ;  /* 0x0000000102027836 */ /* 0x000fe20000000000 */
[----:B------:R-:W-:Y:S01]  /*a0f0*/  UMOV UR19, URZ ;  /* 0x0000003f00137c82 */ /* 0x000fe20008000000 */
[----:B------:R-:W-:-:S03]  /*a100*/  VIADD R8, R8, 0x1 ;  /* 0x0000000108087836 */ /* 0x000fc60000000000 */
[----:B------:R-:W-:Y:S01]  /*a110*/  UIADD3 UR17, UR17, 0x18000, URZ ;  /* 0x0001800011117890 */ /* 0x000fe2000fffe03f */
[C---:B------:R-:W-:Y:S01]  /*a120*/  ISETP.NE.AND P4, PT, R2.reuse, 0x5, PT ;  /* 0x000000050200780c */ /* 0x040fe20003f85270 */
[----:B------:R-:W-:Y:S02]  /*a130*/  USHF.L.U32 UR18, UR18, 0x7, URZ ;  /* 0x0000000712127899 */ /* 0x000fe4000800063f */
[----:B------:R-:W-:Y:S01]  /*a140*/  UIADD3 UR16, UR16, 0x4000, URZ ;  /* 0x0000400010107890 */ /* 0x000fe2000fffe03f */
[----:B------:R-:W-:Y:S02]  /*a150*/  SEL R6, RZ, 0x1, P4 ;  /* 0x00000001ff067807 */ /* 0x000fe40002000000 */
[----:B------:R-:W-:Y:S02]  /*a160*/  SEL R2, R2, RZ, P4 ;  /* 0x000000ff02027207 */ /* 0x000fe40002000000 */
[----:B------:R-:W-:-:S04]  /*a170*/  LOP3.LUT R3, R3, R6, RZ, 0x3c, !PT ;  /* 0x0000000603037212 */ /* 0x000fc800078e3cff */
[----:B------:R1:W-:Y:S02]  /*a180*/  UTMALDG.4D [UR16], [UR4], desc[UR8] ;  /* 0x00000810040075b4 */ /* 0x0003e40008019000 */
[----:B-1----:R-:W-:Y:S01]  /*a190*/  NOP ;  /* 0x0000000000007918 */ /* 0x002fe20000000000 */
.L_x_85:
[----:B------:R-:W-:Y:S05]  /*a1a0*/  BSYNC B1 ;  /* 0x0000000000017941 */ /* 0x000fea0003800000 */
.L_x_84:
[C---:B------:R-:W-:Y:S02]  /*a1b0*/  ISETP.GT.AND P4, PT, R4.reuse, 0x4, PT ;  /* 0x000000040400780c */ /* 0x040fe40003f84270 */
[----:B------:R-:W-:-:S11]  /*a1c0*/  IADD3 R4, R4, -0x2, RZ ;  /* 0xfffffffe04047810 */ /* 0x000fd60007ffe0ff */
[----:B------:R-:W-:Y:S05]  /*a1d0*/  @P4 BRA `(.L_x_89) ;  /* 0xfffffff800bc4947 */ /* 0x000fea000383ffff */
[----:B------:R-:W-:Y:S05]  /*a1e0*/  BSYNC B0 ;  /* 0x0000000000007941 */ /* 0x000fea0003800000 */
.L_x_78:
[----:B------:R-:W-:Y:S05]  /*a1f0*/  EXIT ;  /* 0x000000000000794d */ /* 0x000fea0003800000 */
.L_x_15:
[----:B--2---:R-:W-:-:S04]  /*a200*/  IMAD.U32 R3, RZ, RZ, UR7 ;  /* 0x00000007ff037e24 */ /* 0x004fc8000f8e00ff */
[----:B------:R2:W3:Y:S03]  /*a210*/  SYNCS.PHASECHK.TRANS64.TRYWAIT P1, [R3+URZ+0x18050], R2 ;  /* 0x01805002030075a7 */ /* 0x0004e6000802017f */
[----:B---3--:R-:W-:Y:S05]  /*a220*/  @!P1 NANOSLEEP.SYNCS 0x989680 ;  /* 0x009896800000995d */ /* 0x008fea0003900000 */
[----:B------:R-:W3:Y:S02]  /*a230*/  @!P1 SYNCS.PHASECHK.TRANS64 P1, [R3+URZ+0x18050], R2 ;  /* 0x01805002030095a7 */ /* 0x000ee4000802007f */
[----:B---3--:R-:W-:Y:S05]  /*a240*/  @!P1 BRA `(.L_x_15) ;  /* 0xfffffffc00ec9947 */ /* 0x008fea000383ffff */
[----:B------:R-:W-:Y:S05]  /*a250*/  BRA `(.L_x_90) ;  /* 0xffffff6800b47947 */ /* 0x000fea000383ffff */
.L_x_17:
[----:B--2---:R-:W-:-:S04]  /*a260*/  IMAD.U32 R3, RZ, RZ, UR36 ;  /* 0x00000024ff037e24 */ /* 0x004fc8000f8e00ff */
[----:B------:R2:W3:Y:S03]  /*a270*/  SYNCS.PHASECHK.TRANS64.TRYWAIT P1, [R3+URZ+0x18000], R2 ;  /* 0x01800002030075a7 */ /* 0x0004e6000802017f */
[----:B---3--:R-:W-:Y:S05]  /*a280*/  @!P1 NANOSLEEP.SYNCS 0x989680 ;  /* 0x009896800000995d */ /* 0x008fea0003900000 */
[----:B------:R-:W3:Y:S02]  /*a290*/  @!P1 SYNCS.PHASECHK.TRANS64 P1, [R3+URZ+0x18000], R2 ;  /* 0x01800002030095a7 */ /* 0x000ee4000802007f */
[----:B---3--:R-:W-:Y:S05]  /*a2a0*/  @!P1 BRA `(.L_x_17) ;  /* 0xfffffffc00ec9947 */ /* 0x008fea000383ffff */
[----:B------:R-:W-:Y:S05]  /*a2b0*/  BRA `(.L_x_91) ;  /* 0xffffff6800b87947 */ /* 0x000fea000383ffff */
.L_x_18:
[----:B--2---:R-:W-:-:S04]  /*a2c0*/  IMAD.U32 R4, RZ, RZ, UR10 ;  /* 0x0000000aff047e24 */ /* 0x004fc8000f8e00ff */
[----:B------:R2:W3:Y:S03]  /*a2d0*/  SYNCS.PHASECHK.TRANS64.TRYWAIT P1, [R4+URZ], R3 ;  /* 0x00000003040075a7 */ /* 0x0004e6000802017f */
[----:B---3--:R-:W-:Y:S05]  /*a2e0*/  @!P1 NANOSLEEP.SYNCS 0x989680 ;  /* 0x009896800000995d */ /* 0x008fea0003900000 */
[----:B------:R-:W3:Y:S02]  /*a2f0*/  @!P1 SYNCS.PHASECHK.TRANS64 P1, [R4+URZ], R3 ;  /* 0x00000003040095a7 */ /* 0x000ee4000802007f */
[----:B---3--:R-:W-:Y:S05]  /*a300*/  @!P1 BRA `(.L_x_18) ;  /* 0xfffffffc00ec9947 */ /* 0x008fea000383ffff */
[----:B------:R-:W-:Y:S05]  /*a310*/  BRA `(.L_x_92) ;  /* 0xffffff6800bc7947 */ /* 0x000fea000383ffff */
.L_x_20:
[----:B-1----:R-:W-:-:S04]  /*a320*/  IMAD.U32 R9, RZ, RZ, UR36 ;  /* 0x00000024ff097e24 */ /* 0x002fc8000f8e00ff */
[----:B------:R1:W2:Y:S03]  /*a330*/  SYNCS.PHASECHK.TRANS64.TRYWAIT P1, [R9+URZ+0x18008], R2 ;  /* 0x01800802090075a7 */ /* 0x0002a6000802017f */
[----:B--2---:R-:W-:Y:S05]  /*a340*/  @!P1 NANOSLEEP.SYNCS 0x989680 ;  /* 0x009896800000995d */ /* 0x004fea0003900000 */
[----:B------:R-:W2:Y:S02]  /*a350*/  @!P1 SYNCS.PHASECHK.TRANS64 P1, [R9+URZ+0x18008], R2 ;  /* 0x01800802090095a7 */ /* 0x000ea4000802007f */
[----:B--2---:R-:W-:Y:S05]  /*a360*/  @!P1 BRA `(.L_x_20) ;  /* 0xfffffffc00ec9947 */ /* 0x004fea000383ffff */
[----:B------:R-:W-:Y:S05]  /*a370*/  BRA `(.L_x_93) ;  /* 0xffffff9800807947 */ /* 0x000fea000383ffff */
.L_x_25:
[----:B-1----:R-:W-:-:S04]  /*a380*/  IMAD.U32 R4, RZ, RZ, UR6 ;  /* 0x00000006ff047e24 */ /* 0x002fc8000f8e00ff */
[----:B------:R1:W2:Y:S03]  /*a390*/  SYNCS.PHASECHK.TRANS64.TRYWAIT P2, [R4+URZ+0x18000], R3 ;  /* 0x01800003040075a7 */ /* 0x0002a6000804017f */
[----:B--2---:R-:W-:Y:S05]  /*a3a0*/  @!P2 NANOSLEEP.SYNCS 0x989680 ;  /* 0x009896800000a95d */ /* 0x004fea0003900000 */
[----:B------:R-:W2:Y:S02]  /*a3b0*/  @!P2 SYNCS.PHASECHK.TRANS64 P2, [R4+URZ+0x18000], R3 ;  /* 0x018000030400a5a7 */ /* 0x000ea4000804007f */
[----:B--2---:R-:W-:Y:S05]  /*a3c0*/  @!P2 BRA `(.L_x_25) ;  /* 0xfffffffc00eca947 */ /* 0x004fea000383ffff */
[----:B------:R-:W-:Y:S05]  /*a3d0*/  BRA `(.L_x_94) ;  /* 0xffffff9c002c7947 */ /* 0x000fea000383ffff */
.L_x_29:
[----:B-1----:R-:W-:-:S04]  /*a3e0*/  IMAD.U32 R10, RZ, RZ, UR6 ;  /* 0x00000006ff0a7e24 */ /* 0x002fc8000f8e00ff */
[----:B------:R1:W2:Y:S03]  /*a3f0*/  SYNCS.PHASECHK.TRANS64.TRYWAIT P2, [R10+URZ+0x18000], R33 ;  /* 0x018000210a0075a7 */ /* 0x0002a6000804017f */
[----:B--2---:R-:W-:Y:S05]  /*a400*/  @!P2 NANOSLEEP.SYNCS 0x989680 ;  /* 0x009896800000a95d */ /* 0x004fea0003900000 */
[----:B------:R-:W2:Y:S02]  /*a410*/  @!P2 SYNCS.PHASECHK.TRANS64 P2, [R10+URZ+0x18000], R33 ;  /* 0x018000210a00a5a7 */ /* 0x000ea4000804007f */
[----:B--2---:R-:W-:Y:S05]  /*a420*/  @!P2 BRA `(.L_x_29) ;  /* 0xfffffffc00eca947 */ /* 0x004fea000383ffff */
[----:B------:R-:W-:Y:S05]  /*a430*/  BRA `(.L_x_28) ;  /* 0xffffffcc00e07947 */ /* 0x000fea000383ffff */
.L_x_45:
[----:B-1----:R-:W-:-:S04]  /*a440*/  MOV R3, UR4 ;  /* 0x0000000400037c02 */ /* 0x002fc80008000f00 */
[----:B------:R1:W2:Y:S03]  /*a450*/  SYNCS.PHASECHK.TRANS64.TRYWAIT P0, [R3+URZ+0x18098], R0 ;  /* 0x01809800030075a7 */ /* 0x0002a6000800017f */
[----:B--2---:R-:W-:Y:S05]  /*a460*/  @!P0 NANOSLEEP.SYNCS 0x989680 ;  /* 0x009896800000895d */ /* 0x004fea0003900000 */
[----:B------:R-:W2:Y:S02]  /*a470*/  @!P0 SYNCS.PHASECHK.TRANS64 P0, [R3+URZ+0x18098], R0 ;  /* 0x01809800030085a7 */ /* 0x000ea4000800007f */
[----:B--2---:R-:W-:Y:S05]  /*a480*/  @!P0 BRA `(.L_x_45) ;  /* 0xfffffffc00ec8947 */ /* 0x004fea000383ffff */
[----:B------:R-:W-:Y:S05]  /*a490*/  BRA `(.L_x_95) ;  /* 0xffffffd800507947 */ /* 0x000fea000383ffff */
.L_x_60:
[----:B--2---:R2:W4:Y:S02]  /*a4a0*/  SYNCS.PHASECHK.TRANS64.TRYWAIT P0, [R4+URZ+0x18060], R3 ;  /* 0x01806003040075a7 */ /* 0x004524000800017f */
[----:B----4-:R-:W-:Y:S05]  /*a4b0*/  @!P0 NANOSLEEP.SYNCS 0x989680 ;  /* 0x009896800000895d */ /* 0x010fea0003900000 */
[----:B------:R-:W4:Y:S02]  /*a4c0*/  @!P0 SYNCS.PHASECHK.TRANS64 P0, [R4+URZ+0x18060], R3 ;  /* 0x01806003040085a7 */ /* 0x000f24000800007f */
[----:B----4-:R-:W-:Y:S05]  /*a4d0*/  @!P0 BRA `(.L_x_60) ;  /* 0xfffffffc00f08947 */ /* 0x010fea000383ffff */
[----:B------:R-:W-:Y:S05]  /*a4e0*/  BRA `(.L_x_96) ;  /* 0xffffffec008c7947 */ /* 0x000fea000383ffff */
.L_x_65:
[----:B-1----:R1:W2:Y:S02]  /*a4f0*/  SYNCS.PHASECHK.TRANS64.TRYWAIT P0, [R5+URZ+0x18028], R2 ;  /* 0x01802802050075a7 */ /* 0x0022a4000800017f */
[----:B--2---:R-:W-:Y:S05]  /*a500*/  @!P0 NANOSLEEP.SYNCS 0x989680 ;  /* 0x009896800000895d */ /* 0x004fea0003900000 */
[----:B------:R-:W2:Y:S02]  /*a510*/  @!P0 SYNCS.PHASECHK.TRANS64 P0, [R5+URZ+0x18028], R2 ;  /* 0x01802802050085a7 */ /* 0x000ea4000800007f */
[----:B--2---:R-:W-:Y:S05]  /*a520*/  @!P0 BRA `(.L_x_65) ;  /* 0xfffffffc00f08947 */ /* 0x004fea000383ffff */
[----:B------:R-:W-:Y:S05]  /*a530*/  BRA `(.L_x_97) ;  /* 0xfffffff000107947 */ /* 0x000fea000383ffff */
.L_x_70:
[----:B-1----:R1:W2:Y:S02]  /*a540*/  SYNCS.PHASECHK.TRANS64.TRYWAIT P0, [R5+URZ+0x18060], R6 ;  /* 0x01806006050075a7 */ /* 0x0022a4000800017f */
[----:B--2---:R-:W-:Y:S05]  /*a550*/  @!P0 NANOSLEEP.SYNCS 0x989680 ;  /* 0x009896800000895d */ /* 0x004fea0003900000 */
[----:B------:R-:W2:Y:S02]  /*a560*/  @!P0 SYNCS.PHASECHK.TRANS64 P0, [R5+URZ+0x18060], R6 ;  /* 0x01806006050085a7 */ /* 0x000ea4000800007f */
[----:B--2---:R-:W-:Y:S05]  /*a570*/  @!P0 BRA `(.L_x_70) ;  /* 0xfffffffc00f08947 */ /* 0x004fea000383ffff */
[----:B------:R-:W-:Y:S05]  /*a580*/  BRA `(.L_x_98) ;  /* 0xfffffff0008c7947 */ /* 0x000fea000383ffff */
.L_x_75:
[----:B-1----:R1:W2:Y:S02]  /*a590*/  SYNCS.PHASECHK.TRANS64.TRYWAIT P0, [R4+URZ+0x18028], R7 ;  /* 0x01802807040075a7 */ /* 0x0022a4000800017f */
[----:B--2---:R-:W-:Y:S05]  /*a5a0*/  @!P0 NANOSLEEP.SYNCS 0x989680 ;  /* 0x009896800000895d */ /* 0x004fea0003900000 */
[----:B------:R-:W2:Y:S02]  /*a5b0*/  @!P0 SYNCS.PHASECHK.TRANS64 P0, [R4+URZ+0x18028], R7 ;  /* 0x01802807040085a7 */ /* 0x000ea4000800007f */
[----:B--2---:R-:W-:Y:S05]  /*a5c0*/  @!P0 BRA `(.L_x_75) ;  /* 0xfffffffc00f08947 */ /* 0x004fea000383ffff */
[----:B------:R-:W-:Y:S05]  /*a5d0*/  BRA `(.L_x_99) ;  /* 0xfffffff400147947 */ /* 0x000fea000383ffff */
.L_x_81:
[----:B-1----:R1:W2:Y:S02]  /*a5e0*/  SYNCS.PHASECHK.TRANS64.TRYWAIT P4, [R6+URZ+0x18028], R5 ;  /* 0x01802805060075a7 */ /* 0x0022a4000808017f */
[----:B--2---:R-:W-:Y:S05]  /*a5f0*/  @!P4 NANOSLEEP.SYNCS 0x989680 ;  /* 0x009896800000c95d */ /* 0x004fea0003900000 */
[----:B------:R-:W2:Y:S02]  /*a600*/  @!P4 SYNCS.PHASECHK.TRANS64 P4, [R6+URZ+0x18028], R5 ;  /* 0x018028050600c5a7 */ /* 0x000ea4000808007f */
[----:B--2---:R-:W-:Y:S05]  /*a610*/  @!P4 BRA `(.L_x_81) ;  /* 0xfffffffc00f0c947 */ /* 0x004fea000383ffff */
[----:B------:R-:W-:Y:S05]  /*a620*/  BRA `(.L_x_100) ;  /* 0xfffffff400cc7947 */ /* 0x000fea000383ffff */
.L_x_86:
[----:B-1----:R1:W2:Y:S02]  /*a630*/  SYNCS.PHASECHK.TRANS64.TRYWAIT P4, [R6+URZ+0x18028], R7 ;  /* 0x01802807060075a7 */ /* 0x0022a4000808017f */
[----:B--2---:R-:W-:Y:S05]  /*a640*/  @!P4 NANOSLEEP.SYNCS 0x989680 ;  /* 0x009896800000c95d */ /* 0x004fea0003900000 */
[----:B------:R-:W2:Y:S02]  /*a650*/  @!P4 SYNCS.PHASECHK.TRANS64 P4, [R6+URZ+0x18028], R7 ;  /* 0x018028070600c5a7 */ /* 0x000ea4000808007f */
[----:B--2---:R-:W-:Y:S05]  /*a660*/  @!P4 BRA `(.L_x_86) ;  /* 0xfffffffc00f0c947 */ /* 0x004fea000383ffff */
[----:B------:R-:W-:Y:S05]  /*a670*/  BRA `(.L_x_101) ;  /* 0xfffffff800547947 */ /* 0x000fea000383ffff */
        .weak           $__internal_0_$__cuda_sm20_rcp_rn_f32_slowpath
        .type           $__internal_0_$__cuda_sm20_rcp_rn_f32_slowpath,@function
        .size           $__internal_0_$__cuda_sm20_rcp_rn_f32_slowpath,(.L_x_107 - $__internal_0_$__cuda_sm20_rcp_rn_f32_slowpath)
$__internal_0_$__cuda_sm20_rcp_rn_f32_slowpath:
[----:B------:R-:W-:Y:S01]  /*a680*/  IMAD.SHL.U32 R0, R2, 0x2, RZ ;  /* 0x0000000202007824 */ /* 0x000fe200078e00ff */
[----:B------:R-:W-:Y:S04]  /*a690*/  BSSY B2, `(.L_x_102) ;  /* 0x0000030000027945 */ /* 0x000fe80003800000 */
[----:B------:R-:W-:-:S04]  /*a6a0*/  SHF.R.U32.HI R16, RZ, 0x18, R0 ;  /* 0x00000018ff107819 */ /* 0x000fc80000011600 */
[----:B------:R-:W-:-:S13]  /*a6b0*/  ISETP.NE.U32.AND P0, PT, R16, RZ, PT ;  /* 0x000000ff1000720c */ /* 0x000fda0003f05070 */
[----:B------:R-:W-:Y:S05]  /*a6c0*/  @P0 BRA `(.L_x_103) ;  /* 0x0000000000280947 */ /* 0x000fea0003800000 */
[----:B------:R-:W-:-:S05]  /*a6d0*/  IMAD.SHL.U32 R0, R2, 0x2, RZ ;  /* 0x0000000202007824 */ /* 0x000fca00078e00ff */
[----:B------:R-:W-:-:S13]  /*a6e0*/  ISETP.NE.AND P0, PT, R0, RZ, PT ;  /* 0x000000ff0000720c */ /* 0x000fda0003f05270 */
[----:B------:R-:W-:Y:S01]  /*a6f0*/  @P0 FFMA R7, R2, 1.84467440737095516160e+19, RZ ;  /* 0x5f80000002070823 */ /* 0x000fe200000000ff */
[----:B------:R-:W-:Y:S08]  /*a700*/  @!P0 MUFU.RCP R6, R2 ;  /* 0x0000000200068308 */ /* 0x000ff00000001000 */
[----:B------:R-:W1:Y:S02]  /*a710*/  @P0 MUFU.RCP R0, R7 ;  /* 0x0000000700000308 */ /* 0x000e640000001000 */
[----:B-1----:R-:W-:-:S04]  /*a720*/  @P0 FFMA R8, R7, R0, -1 ;  /* 0xbf80000007080423 */ /* 0x002fc80000000000 */
[----:B------:R-:W-:-:S04]  /*a730*/  @P0 FADD.FTZ R13, -R8, -RZ ;  /* 0x800000ff080d0221 */ /* 0x000fc80000010100 */
[----:B------:R-:W-:-:S04]  /*a740*/  @P0 FFMA R0, R0, R13, R0 ;  /* 0x0000000d00000223 */ /* 0x000fc80000000000 */
[----:B------:R-:W-:Y:S01]  /*a750*/  @P0 FFMA R6, R0, 1.84467440737095516160e+19, RZ ;  /* 0x5f80000000060823 */ /* 0x000fe200000000ff */
[----:B------:R-:W-:Y:S06]  /*a760*/  BRA `(.L_x_104) ;  /* 0x0000000000887947 */ /* 0x000fec0003800000 */
.L_x_103:
[----:B------:R-:W-:-:S05]  /*a770*/  VIADD R18, R16, 0xffffff03 ;  /* 0xffffff0310127836 */ /* 0x000fca0000000000 */
[----:B------:R-:W-:-:S13]  /*a780*/  ISETP.GT.U32.AND P0, PT, R18, 0x1, PT ;  /* 0x000000011200780c */ /* 0x000fda0003f04070 */
[----:B------:R-:W-:Y:S05]  /*a790*/  @P0 BRA `(.L_x_105) ;  /* 0x0000000000780947 */ /* 0x000fea0003800000 */
[----:B------:R-:W-:Y:S01]  /*a7a0*/  LOP3.LUT R0, R2, 0x7fffff, RZ, 0xc0, !PT ;  /* 0x007fffff02007812 */ /* 0x000fe200078ec0ff */
[----:B------:R-:W-:-:S03]  /*a7b0*/  IMAD.MOV.U32 R13, RZ, RZ, 0x3 ;  /* 0x00000003ff0d7424 */ /* 0x000fc600078e00ff */
[----:B------:R-:W-:Y:S02]  /*a7c0*/  LOP3.LUT R0, R0, 0x3f800000, RZ, 0xfc, !PT ;  /* 0x3f80000000007812 */ /* 0x000fe400078efcff */
[----:B------:R-:W-:Y:S02]  /*a7d0*/  SHF.L.U32 R13, R13, R18, RZ ;  /* 0x000000120d0d7219 */ /* 0x000fe400000006ff */
[----:B------:R-:W1:Y:S02]  /*a7e0*/  MUFU.RCP R7, R0 ;  /* 0x0000000000077308 */ /* 0x000e640000001000 */
[----:B-1----:R-:W-:-:S04]  /*a7f0*/  FFMA R6, R0, R7, -1 ;  /* 0xbf80000000067423 */ /* 0x002fc80000000007 */
[----:B------:R-:W-:-:S04]  /*a800*/  FADD.FTZ R6, -R6, -RZ ;  /* 0x800000ff06067221 */ /* 0x000fc80000010100 */
[CCC-:B------:R-:W-:Y:S01]  /*a810*/  FFMA.RM R8, R7.reuse, R6.reuse, R7.reuse ;  /* 0x0000000607087223 */ /* 0x1c0fe20000004007 */
[----:B------:R-:W-:-:S04]  /*a820*/  FFMA.RP R7, R7, R6, R7 ;  /* 0x0000000607077223 */ /* 0x000fc80000008007 */
[C---:B------:R-:W-:Y:S02]  /*a830*/  LOP3.LUT R6, R8.reuse, 0x7fffff, RZ, 0xc0, !PT ;  /* 0x007fffff08067812 */ /* 0x040fe400078ec0ff */
[----:B------:R-:W-:Y:S02]  /*a840*/  FSETP.NEU.FTZ.AND P0, PT, R8, R7, PT ;  /* 0x000000070800720b */ /* 0x000fe40003f1d000 */
[----:B------:R-:W-:Y:S02]  /*a850*/  LOP3.LUT R6, R6, 0x800000, RZ, 0xfc, !PT ;  /* 0x0080000006067812 */ /* 0x000fe400078efcff */
[----:B------:R-:W-:Y:S02]  /*a860*/  SEL R7, RZ, 0xffffffff, !P0 ;  /* 0xffffffffff077807 */ /* 0x000fe40004000000 */
[----:B------:R-:W-:-:S03]  /*a870*/  LOP3.LUT R13, R13, R6, RZ, 0xc0, !PT ;  /* 0x000000060d0d7212 */ /* 0x000fc600078ec0ff */
[----:B------:R-:W-:Y:S01]  /*a880*/  IMAD.MOV R7, RZ, RZ, -R7 ;  /* 0x000000ffff077224 */ /* 0x000fe200078e0a07 */
[----:B------:R-:W-:-:S04]  /*a890*/  SHF.R.U32.HI R13, RZ, R18, R13 ;  /* 0x00000012ff0d7219 */ /* 0x000fc8000001160d */
[----:B------:R-:W-:Y:S02]  /*a8a0*/  LOP3.LUT P1, RZ, R7, R18, R6, 0xf8, !PT ;  /* 0x0000001207ff7212 */ /* 0x000fe4000782f806 */
[C---:B------:R-:W-:Y:S02]  /*a8b0*/  LOP3.LUT P0, RZ, R13.reuse, 0x1, RZ, 0xc0, !PT ;  /* 0x000000010dff7812 */ /* 0x040fe4000780c0ff */
[----:B------:R-:W-:Y:S02]  /*a8c0*/  LOP3.LUT P2, RZ, R13, 0x2, RZ, 0xc0, !PT ;  /* 0x000000020dff7812 */ /* 0x000fe4000784c0ff */
[----:B------:R-:W-:Y:S02]  /*a8d0*/  IADD3 R7, R16, -0xfc, RZ ;  /* 0xffffff0410077810 */ /* 0x000fe40007ffe0ff */
[----:B------:R-:W-:Y:S02]  /*a8e0*/  PLOP3.LUT P0, PT, P0, P1, P2, 0xe0, 0x0 ;  /* 0x000000000000781c */ /* 0x000fe40000703c20 */
[----:B------:R-:W-:-:S02]  /*a8f0*/  LOP3.LUT P1, RZ, R2, 0x7fffff, RZ, 0xc0, !PT ;  /* 0x007fffff02ff7812 */ /* 0x000fc4000782c0ff */
[----:B------:R-:W-:Y:S02]  /*a900*/  SEL R0, RZ, 0x1, !P0 ;  /* 0x00000001ff007807 */ /* 0x000fe40004000000 */
[----:B------:R-:W-:-:S03]  /*a910*/  SHF.R.U32.HI R7, RZ, R7, R6 ;  /* 0x00000007ff077219 */ /* 0x000fc60000011606 */
[----:B------:R-:W-:-:S05]  /*a920*/  IMAD.MOV R0, RZ, RZ, -R0 ;  /* 0x000000ffff007224 */ /* 0x000fca00078e0a00 */
[----:B------:R-:W-:-:S13]  /*a930*/  ISETP.GE.AND P0, PT, R0, RZ, PT ;  /* 0x000000ff0000720c */ /* 0x000fda0003f06270 */
[----:B------:R-:W-:-:S04]  /*a940*/  @!P0 VIADD R7, R7, 0x1 ;  /* 0x0000000107078836 */ /* 0x000fc80000000000 */
[----:B------:R-:W-:-:S05]  /*a950*/  @!P1 IMAD.SHL.U32 R7, R7, 0x2, RZ ;  /* 0x0000000207079824 */ /* 0x000fca00078e00ff */
[----:B------:R-:W-:Y:S01]  /*a960*/  LOP3.LUT R6, R7, 0x80000000, R2, 0xf8, !PT ;  /* 0x8000000007067812 */ /* 0x000fe200078ef802 */
[----:B------:R-:W-:Y:S06]  /*a970*/  BRA `(.L_x_104) ;  /* 0x0000000000047947 */ /* 0x000fec0003800000 */
.L_x_105:
[----:B------:R1:W2:Y:S02]  /*a980*/  MUFU.RCP R6, R2 ;  /* 0x0000000200067308 */ /* 0x0002a40000001000 */
.L_x_104:
[----:B------:R-:W-:Y:S05]  /*a990*/  BSYNC B2 ;  /* 0x0000000000027941 */ /* 0x000fea0003800000 */
.L_x_102:
[----:B--2---:R-:W-:Y:S02]  /*a9a0*/  IMAD.MOV.U32 R0, RZ, RZ, R6 ;  /* 0x000000ffff007224 */ /* 0x004fe400078e0006 */
[----:B------:R-:W-:Y:S02]  /*a9b0*/  IMAD.MOV.U32 R6, RZ, RZ, R12 ;  /* 0x000000ffff067224 */ /* 0x000fe400078e000c */
[----:B------:R-:W-:-:S04]  /*a9c0*/  IMAD.MOV.U32 R7, RZ, RZ, 0x0 ;  /* 0x00000000ff077424 */ /* 0x000fc800078e00ff */
[----:B-1----:R-:W-:Y:S05]  /*a9d0*/  RET.REL.NODEC R6 `(_ZN7cutlass13device_kernelINS_4fmha6kernel28FmhaKernelTmaWarpSpecializedINS1_10collective30FmhaMainloopTmaWarpSpecializedINS_12float_e4m3_tEffN4cute5tupleIJNS7_1CILi128EEESA_SA_EEENS8_IJiNS9_ILi1EEENS8_IJiiEEEEEESE_NS8_IJSC_iSD_EEENS4_13DefaultFusionEJEEENS4_15FmhaFwdEpilogueIS6_fNS8_IJNS9_ILi64EEESA_SA_EEEEENS2_23IndividualTileSchedulerEJEEEEEvNT_6ParamsE) ;  /* 0xffffff5406887950 */ /* 0x002fea0003c3ffff */
.L_x_106:
[----:B------:R-:W-:-:S00]  /*a9e0*/  BRA `(.L_x_106) ;  /* 0xfffffffc00fc7947 */ /* 0x000fc0000383ffff */
[----:B------:R-:W-:-:S00]  /*a9f0*/  NOP ;  /* 0x0000000000007918 */ /* 0x000fc00000000000 */
        /* <DEDUP_REMOVED lines=8> */
.L_x_107:


//--------------------- .nv.global.init           --------------------------
	.section	.nv.global.init,"aw",@progbits
.nv.global.init:
	.type		$str$24,@object
	.size		$str$24,($str$25 - $str$24)
$str$24:
        /*0000*/ 	.byte	0x28, 0x61, 0x64, 0x64, 0x72, 0x65, 0x73, 0x73, 0x20, 0x26, 0x20, 0x6d, 0x61, 0x73, 0x6b, 0x29
        /*0010*/ 	.byte	0x20, 0x3d, 0x3d, 0x20, 0x30, 0x00
	.type		$str$25,@object
	.size		$str$25,(__unnamed_1 - $str$25)
$str$25:
        /*0016*/ 	.byte	0x2f, 0x74, 0x6d, 0x70, 0x2f, 0x63, 0x75, 0x74, 0x6c, 0x61, 0x73, 0x73, 0x5f, 0x73, 0x77, 0x65
        /*0026*/ 	.byte	0x65, 0x70, 0x5f, 0x73, 0x72, 0x63, 0x2f, 0x69, 0x6e, 0x63, 0x6c, 0x75, 0x64, 0x65, 0x2f, 0x63
        /*0036*/ 	.byte	0x75, 0x74, 0x65, 0x2f, 0x70, 0x6f, 0x69, 0x6e, 0x74, 0x65, 0x72, 0x5f, 0x66, 0x6c, 0x61, 0x67
        /*0046*/ 	.byte	0x67, 0x65, 0x64, 0x2e, 0x68, 0x70, 0x70, 0x00
	.type		__unnamed_1,@object
	.size		__unnamed_1,(.L_0 - __unnamed_1)
__unnamed_1:
        /*004e*/ 	.byte	0x61, 0x75, 0x74, 0x6f, 0x20, 0x63, 0x75, 0x74, 0x65, 0x3a, 0x3a, 0x61, 0x73, 0x5f, 0x70, 0x6f
        /* <DEDUP_REMOVED lines=27> */
        /*020e*/ 	.byte	0x43, 0x3c, 0x34, 0x30, 0x39, 0x36, 0x3e, 0x3e, 0x3e, 0x3e, 0x3e, 0x5d, 0x00
.L_0:


//--------------------- .nv.shared._ZN7cutlass13device_kernelINS_4fmha6kernel28FmhaKernelTmaWarpSpecializedINS1_10collective30FmhaMainloopTmaWarpSpecializedINS_12float_e4m3_tEffN4cute5tupleIJNS7_1CILi128EEESA_SA_EEENS8_IJiNS9_ILi1EEENS8_IJiiEEEEEESE_NS8_IJSC_iSD_EEENS4_13DefaultFusionEJEEENS4_15FmhaFwdEpilogueIS6_fNS8_IJNS9_ILi64EEESA_SA_EEEEENS2_23IndividualTileSchedulerEJEEEEEvNT_6ParamsE --------------------------
	.section	.nv.shared._ZN7cutlass13device_kernelINS_4fmha6kernel28FmhaKernelTmaWarpSpecializedINS1_10collective30FmhaMainloopTmaWarpSpecializedINS_12float_e4m3_tEffN4cute5tupleIJNS7_1CILi128EEESA_SA_EEENS8_IJiNS9_ILi1EEENS8_IJiiEEEEEESE_NS8_IJSC_iSD_EEENS4_13DefaultFusionEJEEENS4_15FmhaFwdEpilogueIS6_fNS8_IJNS9_ILi64EEESA_SA_EEEEENS2_23IndividualTileSchedulerEJEEEEEvNT_6ParamsE,"aw",@nobits
	.sectionflags	@""
	.align	16
	.zero		1024


//--------------------- .nv.shared.reserved.0     --------------------------
	.section	.nv.shared.reserved.0,"aw",@nobits
	.weak		__nv_reservedSMEM_offset_0_alias
	.size		__nv_reservedSMEM_offset_0_alias, 0, 0
	.other		__nv_reservedSMEM_offset_0_alias,@"STO_CUDA_RESERVED_SHARED STV_DEFAULT"
__nv_reservedSMEM_offset_0_alias:
	.zero		0


//--------------------- .nv.global                --------------------------
	.section	.nv.global,"aw",@nobits
.nv.global:
	.type		_ZN39_INTERNAL_ee8f6e5f_4_k_cu_96dc4a7a_26604cute1_E,@object
	.size		_ZN39_INTERNAL_ee8f6e5f_4_k_cu_96dc4a7a_26604cute1_E,(_ZN39_INTERNAL_ee8f6e5f_4_k_cu_96dc4a7a_26604cuda3std3__45__cpo6cbeginE - _ZN39_INTERNAL_ee8f6e5f_4_k_cu_96dc4a7a_26604cute1_E)
_ZN39_INTERNAL_ee8f6e5f_4_k_cu_96dc4a7a_26604cute1_E:
	.zero		1
	.type		_ZN39_INTERNAL_ee8f6e5f_4_k_cu_96dc4a7a_26604cuda3std3__45__cpo6cbeginE,@object
	.size		_ZN39_INTERNAL_ee8f6e5f_4_k_cu_96dc4a7a_26604cuda3std3__45__cpo6cbeginE,(_ZN39_INTERNAL_ee8f6e5f_4_k_cu_96dc4a7a_26604cuda3std3__48in_placeE - _ZN39_INTERNAL_ee8f6e5f_4_k_cu_96dc4a7a_26604cuda3std3__45__cpo6cbeginE)
_ZN39_INTERNAL_ee8f6e5f_4_k_cu_96dc4a7a_26604cuda3std3__45__cpo6cbeginE:
	.zero		1
	.type		_ZN39_INTERNAL_ee8f6e5f_4_k_cu_96dc4a7a_26604cuda3std3__48in_placeE,@object
	.size		_ZN39_INTERNAL_ee8f6e5f_4_k_cu_96dc4a7a_26604cuda3std3__48in_placeE,(_ZN39_INTERNAL_ee8f6e5f_4_k_cu_96dc4a7a_26604cuda3std6ranges3__45__cpo9iter_moveE - _ZN39_INTERNAL_ee8f6e5f_4_k_cu_96dc4a7a_26604cuda3std3__48in_placeE)
_ZN39_INTERNAL_ee8f6e5f_4_k_cu_96dc4a7a_26604cuda3std3__48in_placeE:
	.zero		1
	.type		_ZN39_INTERNAL_ee8f6e5f_4_k_cu_96dc4a7a_26604cuda3std6ranges3__45__cpo9iter_moveE,@object
	.size		_ZN39_INTERNAL_ee8f6e5f_4_k_cu_96dc4a7a_26604cuda3std6ranges3__45__cpo9iter_moveE,(_ZN39_INTERNAL_ee8f6e5f_4_k_cu_96dc4a7a_26604cuda3std3__45__cpo5beginE - _ZN39_INTERNAL_ee8f6e5f_4_k_cu_96dc4a7a_26604cuda3std6ranges3__45__cpo9iter_moveE)
_ZN39_INTERNAL_ee8f6e5f_4_k_cu_96dc4a7a_26604cuda3std6ranges3__45__cpo9iter_moveE:
	.zero		1
	.type		_ZN39_INTERNAL_ee8f6e5f_4_k_cu_96dc4a7a_26604cuda3std3__45__cpo5beginE,@object
	.size		_ZN39_INTERNAL_ee8f6e5f_4_k_cu_96dc4a7a_26604cuda3std3__45__cpo5beginE,(_ZN39_INTERNAL_ee8f6e5f_4_k_cu_96dc4a7a_26604cuda3std3__441_GLOBAL__N__ee8f6e5f_4_k_cu_96dc4a7a_26606ignoreE - _ZN39_INTERNAL_ee8f6e5f_4_k_cu_96dc4a7a_26604cuda3std3__45__cpo5beginE)
_ZN39_INTERNAL_ee8f6e5f_4_k_cu_96dc4a7a_26604cuda3std3__45__cpo5beginE:
	.zero		1
	.type		_ZN39_INTERNAL_ee8f6e5f_4_k_cu_96dc4a7a_26604cuda3std3__441_GLOBAL__N__ee8f6e5f_4_k_cu_96dc4a7a_26606ignoreE,@object
	.size		_ZN39_INTERNAL_ee8f6e5f_4_k_cu_96dc4a7a_26604cuda3std3__441_GLOBAL__N__ee8f6e5f_4_k_cu_96dc4a7a_26606ignoreE,(_ZN39_INTERNAL_ee8f6e5f_4_k_cu_96dc4a7a_26604cute7productE - _ZN39_INTERNAL_ee8f6e5f_4_k_cu_96dc4a7a_26604cuda3std3__441_GLOBAL__N__ee8f6e5f_4_k_cu_96dc4a7a_26606ignoreE)
_ZN39_INTERNAL_ee8f6e5f_4_k_cu_96dc4a7a_26604cuda3std3__441_GLOBAL__N__ee8f6e5f_4_k_cu_96dc4a7a_26606ignoreE:
	.zero		1
	.type		_ZN39_INTERNAL_ee8f6e5f_4_k_cu_96dc4a7a_26604cute7productE,@object
	.size		_ZN39_INTERNAL_ee8f6e5f_4_k_cu_96dc4a7a_26604cute7productE,(_ZN39_INTERNAL_ee8f6e5f_4_k_cu_96dc4a7a_26604cuda3std3__45__cpo3endE - _ZN39_INTERNAL_ee8f6e5f_4_k_cu_96dc4a7a_26604cute7productE)
_ZN39_INTERNAL_ee8f6e5f_4_k_cu_96dc4a7a_26604cute7productE:
	.zero		1
	.type		_ZN39_INTERNAL_ee8f6e5f_4_k_cu_96dc4a7a_26604cuda3std3__45__cpo3endE,@object
	.size		_ZN39_INTERNAL_ee8f6e5f_4_k_cu_96dc4a7a_26604cuda3std3__45__cpo3endE,(_ZN39_INTERNAL_ee8f6e5f_4_k_cu_96dc4a7a_26604cuda3std3__419piecewise_constructE - _ZN39_INTERNAL_ee8f6e5f_4_k_cu_96dc4a7a_26604cuda3std3__45__cpo3endE)
_ZN39_INTERNAL_ee8f6e5f_4_k_cu_96dc4a7a_26604cuda3std3__45__cpo3endE:
	.zero		1
	.type		_ZN39_INTERNAL_ee8f6e5f_4_k_cu_96dc4a7a_26604cuda3std3__419piecewise_constructE,@object
	.size		_ZN39_INTERNAL_ee8f6e5f_4_k_cu_96dc4a7a_26604cuda3std3__419piecewise_constructE,(_ZN39_INTERNAL_ee8f6e5f_4_k_cu_96dc4a7a_26604cuda3std3__45__cpo4cendE - _ZN39_INTERNAL_ee8f6e5f_4_k_cu_96dc4a7a_26604cuda3std3__419piecewise_constructE)
_ZN39_INTERNAL_ee8f6e5f_4_k_cu_96dc4a7a_26604cuda3std3__419piecewise_constructE:
	.zero		1
	.type		_ZN39_INTERNAL_ee8f6e5f_4_k_cu_96dc4a7a_26604cuda3std3__45__cpo4cendE,@object
	.size		_ZN39_INTERNAL_ee8f6e5f_4_k_cu_96dc4a7a_26604cuda3std3__45__cpo4cendE,(_ZN39_INTERNAL_ee8f6e5f_4_k_cu_96dc4a7a_26604cuda3std6ranges3__45__cpo4swapE - _ZN39_INTERNAL_ee8f6e5f_4_k_cu_96dc4a7a_26604cuda3std3__45__cpo4cendE)
_ZN39_INTERNAL_ee8f6e5f_4_k_cu_96dc4a7a_26604cuda3std3__45__cpo4cendE:
	.zero		1
	.type		_ZN39_INTERNAL_ee8f6e5f_4_k_cu_96dc4a7a_26604cuda3std6ranges3__45__cpo4swapE,@object
	.size		_ZN39_INTERNAL_ee8f6e5f_4_k_cu_96dc4a7a_26604cuda3std6ranges3__45__cpo4swapE,(.L_8 - _ZN39_INTERNAL_ee8f6e5f_4_k_cu_96dc4a7a_26604cuda3std6ranges3__45__cpo4swapE)
_ZN39_INTERNAL_ee8f6e5f_4_k_cu_96dc4a7a_26604cuda3std6ranges3__45__cpo4swapE:
	.zero		1
.L_8:


//--------------------- .nv.constant0._ZN7cutlass13device_kernelINS_4fmha6kernel28FmhaKernelTmaWarpSpecializedINS1_10collective30FmhaMainloopTmaWarpSpecializedINS_12float_e4m3_tEffN4cute5tupleIJNS7_1CILi128EEESA_SA_EEENS8_IJiNS9_ILi1EEENS8_IJiiEEEEEESE_NS8_IJSC_iSD_EEENS4_13DefaultFusionEJEEENS4_15FmhaFwdEpilogueIS6_fNS8_IJNS9_ILi64EEESA_SA_EEEEENS2_23IndividualTileSchedulerEJEEEEEvNT_6ParamsE --------------------------
	.section	.nv.constant0._ZN7cutlass13device_kernelINS_4fmha6kernel28FmhaKernelTmaWarpSpecializedINS1_10collective30FmhaMainloopTmaWarpSpecializedINS_12float_e4m3_tEffN4cute5tupleIJNS7_1CILi128EEESA_SA_EEENS8_IJiNS9_ILi1EEENS8_IJiiEEEEEESE_NS8_IJSC_iSD_EEENS4_13DefaultFusionEJEEENS4_15FmhaFwdEpilogueIS6_fNS8_IJNS9_ILi64EEESA_SA_EEEEENS2_23IndividualTileSchedulerEJEEEEEvNT_6ParamsE,"a",@progbits
	.sectionflags	@""
	.align	4
.nv.constant0._ZN7cutlass13device_kernelINS_4fmha6kernel28FmhaKernelTmaWarpSpecializedINS1_10collective30FmhaMainloopTmaWarpSpecializedINS_12float_e4m3_tEffN4cute5tupleIJNS7_1CILi128EEESA_SA_EEENS8_IJiNS9_ILi1EEENS8_IJiiEEEEEESE_NS8_IJSC_iSD_EEENS4_13DefaultFusionEJEEENS4_15FmhaFwdEpilogueIS6_fNS8_IJNS9_ILi64EEESA_SA_EEEEENS2_23IndividualTileSchedulerEJEEEEEvNT_6ParamsE:
	.zero		2688


//--------------------- SYMBOLS --------------------------

	.type		.nv.reservedSmem.offset0,@object
	.size		.nv.reservedSmem.offset0,0x4
	.type		__assertfail,@function
